//
// Generated by NVIDIA NVVM Compiler
//
// Compiler Build ID: CL-36424714
// Cuda compilation tools, release 13.0, V13.0.88
// Based on NVVM 20.0.0
//

.version 9.0
.target sm_100
.address_size 64

	// .globl	_Z9prefixOnePiS_ii

.visible .entry _Z9prefixOnePiS_ii(
	.param .u64 .ptr .align 1 _Z9prefixOnePiS_ii_param_0,
	.param .u64 .ptr .align 1 _Z9prefixOnePiS_ii_param_1,
	.param .u32 _Z9prefixOnePiS_ii_param_2,
	.param .u32 _Z9prefixOnePiS_ii_param_3
)
{
	.reg .pred 	%p<13>;
	.reg .b16 	%rs<9>;
	.reg .b32 	%r<107>;
	.reg .b64 	%rd<26>;

	ld.param.u64 	%rd10, [_Z9prefixOnePiS_ii_param_0];
	ld.param.u64 	%rd11, [_Z9prefixOnePiS_ii_param_1];
	ld.param.u32 	%r25, [_Z9prefixOnePiS_ii_param_2];
	cvta.to.global.u64 	%rd1, %rd11;
	cvta.to.global.u64 	%rd2, %rd10;
	setp.lt.s32 	%p1, %r25, 1;
	@%p1 bra 	$L__BB0_17;
	mov.u32 	%r27, %tid.x;
	mul.lo.s32 	%r1, %r25, %r27;
	mul.wide.u32 	%rd12, %r1, 4;
	add.s64 	%rd3, %rd2, %rd12;
	add.s64 	%rd4, %rd1, %rd12;
	add.s64 	%rd5, %rd3, 32;
	mov.b32 	%r98, 0;
	mov.b16 	%rs7, 0;
	mov.u16 	%rs8, %rs7;
$L__BB0_2:
	mov.u32 	%r2, %r98;
	add.s32 	%r98, %r2, 1;
	add.s16 	%rs7, %rs7, 1;
	add.s16 	%rs8, %rs8, 1;
	setp.eq.s32 	%p2, %r2, 0;
	@%p2 bra 	$L__BB0_18;
	add.s32 	%r29, %r2, %r1;
	mul.wide.u32 	%rd13, %r29, 4;
	add.s64 	%rd6, %rd1, %rd13;
	ld.global.u32 	%r101, [%rd6];
	setp.lt.u32 	%p3, %r2, 15;
	mov.b32 	%r102, 0;
	@%p3 bra 	$L__BB0_6;
	and.b32  	%r102, %r98, -16;
	neg.s32 	%r99, %r102;
	mov.u64 	%rd25, %rd5;
$L__BB0_5:
	.pragma "nounroll";
	ld.global.u32 	%r30, [%rd25+-32];
	add.s32 	%r31, %r101, %r30;
	st.global.u32 	[%rd6], %r31;
	ld.global.u32 	%r32, [%rd25+-28];
	add.s32 	%r33, %r31, %r32;
	st.global.u32 	[%rd6], %r33;
	ld.global.u32 	%r34, [%rd25+-24];
	add.s32 	%r35, %r33, %r34;
	st.global.u32 	[%rd6], %r35;
	ld.global.u32 	%r36, [%rd25+-20];
	add.s32 	%r37, %r35, %r36;
	st.global.u32 	[%rd6], %r37;
	ld.global.u32 	%r38, [%rd25+-16];
	add.s32 	%r39, %r37, %r38;
	st.global.u32 	[%rd6], %r39;
	ld.global.u32 	%r40, [%rd25+-12];
	add.s32 	%r41, %r39, %r40;
	st.global.u32 	[%rd6], %r41;
	ld.global.u32 	%r42, [%rd25+-8];
	add.s32 	%r43, %r41, %r42;
	st.global.u32 	[%rd6], %r43;
	ld.global.u32 	%r44, [%rd25+-4];
	add.s32 	%r45, %r43, %r44;
	st.global.u32 	[%rd6], %r45;
	ld.global.u32 	%r46, [%rd25];
	add.s32 	%r47, %r45, %r46;
	st.global.u32 	[%rd6], %r47;
	ld.global.u32 	%r48, [%rd25+4];
	add.s32 	%r49, %r47, %r48;
	st.global.u32 	[%rd6], %r49;
	ld.global.u32 	%r50, [%rd25+8];
	add.s32 	%r51, %r49, %r50;
	st.global.u32 	[%rd6], %r51;
	ld.global.u32 	%r52, [%rd25+12];
	add.s32 	%r53, %r51, %r52;
	st.global.u32 	[%rd6], %r53;
	ld.global.u32 	%r54, [%rd25+16];
	add.s32 	%r55, %r53, %r54;
	st.global.u32 	[%rd6], %r55;
	ld.global.u32 	%r56, [%rd25+20];
	add.s32 	%r57, %r55, %r56;
	st.global.u32 	[%rd6], %r57;
	ld.global.u32 	%r58, [%rd25+24];
	add.s32 	%r59, %r57, %r58;
	st.global.u32 	[%rd6], %r59;
	ld.global.u32 	%r60, [%rd25+28];
	add.s32 	%r101, %r59, %r60;
	st.global.u32 	[%rd6], %r101;
	add.s32 	%r99, %r99, 16;
	add.s64 	%rd25, %rd25, 64;
	setp.ne.s32 	%p4, %r99, 0;
	@%p4 bra 	$L__BB0_5;
$L__BB0_6:
	and.b32  	%r61, %r98, 15;
	setp.eq.s32 	%p5, %r61, 0;
	@%p5 bra 	$L__BB0_16;
	cvt.u32.u16 	%r62, %rs8;
	and.b32  	%r13, %r62, 15;
	add.s32 	%r63, %r13, -1;
	setp.lt.u32 	%p6, %r63, 7;
	@%p6 bra 	$L__BB0_9;
	add.s32 	%r64, %r102, %r1;
	mul.wide.u32 	%rd14, %r64, 4;
	add.s64 	%rd15, %rd2, %rd14;
	ld.global.u32 	%r65, [%rd15];
	add.s32 	%r66, %r101, %r65;
	st.global.u32 	[%rd6], %r66;
	mul.wide.u32 	%rd16, %r102, 4;
	add.s64 	%rd17, %rd3, %rd16;
	ld.global.u32 	%r67, [%rd17+4];
	add.s32 	%r68, %r66, %r67;
	st.global.u32 	[%rd6], %r68;
	ld.global.u32 	%r69, [%rd17+8];
	add.s32 	%r70, %r68, %r69;
	st.global.u32 	[%rd6], %r70;
	ld.global.u32 	%r71, [%rd17+12];
	add.s32 	%r72, %r70, %r71;
	st.global.u32 	[%rd6], %r72;
	ld.global.u32 	%r73, [%rd17+16];
	add.s32 	%r74, %r72, %r73;
	st.global.u32 	[%rd6], %r74;
	ld.global.u32 	%r75, [%rd17+20];
	add.s32 	%r76, %r74, %r75;
	st.global.u32 	[%rd6], %r76;
	ld.global.u32 	%r77, [%rd17+24];
	add.s32 	%r78, %r76, %r77;
	st.global.u32 	[%rd6], %r78;
	ld.global.u32 	%r79, [%rd17+28];
	add.s32 	%r101, %r78, %r79;
	st.global.u32 	[%rd6], %r101;
	add.s32 	%r102, %r102, 8;
$L__BB0_9:
	and.b32  	%r80, %r13, 7;
	setp.eq.s32 	%p7, %r80, 0;
	@%p7 bra 	$L__BB0_16;
	cvt.u32.u16 	%r81, %rs7;
	and.b32  	%r82, %r81, 7;
	and.b32  	%r18, %r81, 3;
	add.s32 	%r83, %r82, -1;
	setp.lt.u32 	%p8, %r83, 3;
	@%p8 bra 	$L__BB0_12;
	add.s32 	%r84, %r102, %r1;
	mul.wide.u32 	%rd18, %r84, 4;
	add.s64 	%rd19, %rd2, %rd18;
	ld.global.u32 	%r85, [%rd19];
	add.s32 	%r86, %r101, %r85;
	st.global.u32 	[%rd6], %r86;
	mul.wide.u32 	%rd20, %r102, 4;
	add.s64 	%rd21, %rd3, %rd20;
	ld.global.u32 	%r87, [%rd21+4];
	add.s32 	%r88, %r86, %r87;
	st.global.u32 	[%rd6], %r88;
	ld.global.u32 	%r89, [%rd21+8];
	add.s32 	%r90, %r88, %r89;
	st.global.u32 	[%rd6], %r90;
	ld.global.u32 	%r91, [%rd21+12];
	add.s32 	%r101, %r90, %r91;
	st.global.u32 	[%rd6], %r101;
	add.s32 	%r102, %r102, 4;
$L__BB0_12:
	setp.eq.s32 	%p9, %r18, 0;
	@%p9 bra 	$L__BB0_16;
	add.s32 	%r92, %r102, %r1;
	mul.wide.u32 	%rd22, %r92, 4;
	add.s64 	%rd23, %rd2, %rd22;
	ld.global.u32 	%r93, [%rd23];
	add.s32 	%r23, %r101, %r93;
	st.global.u32 	[%rd6], %r23;
	setp.eq.s32 	%p10, %r18, 1;
	@%p10 bra 	$L__BB0_16;
	mul.wide.u32 	%rd24, %r102, 4;
	add.s64 	%rd9, %rd3, %rd24;
	ld.global.u32 	%r94, [%rd9+4];
	add.s32 	%r24, %r23, %r94;
	st.global.u32 	[%rd6], %r24;
	setp.eq.s32 	%p11, %r18, 2;
	@%p11 bra 	$L__BB0_16;
	ld.global.u32 	%r95, [%rd9+8];
	add.s32 	%r96, %r24, %r95;
	st.global.u32 	[%rd6], %r96;
$L__BB0_16:
	setp.ne.s32 	%p12, %r98, %r25;
	@%p12 bra 	$L__BB0_2;
$L__BB0_17:
	ret;
$L__BB0_18:
	ld.global.u32 	%r97, [%rd3];
	st.global.u32 	[%rd4], %r97;
	bra.uni 	$L__BB0_16;

}
	// .globl	_Z9prefixTwoPiiii
.visible .entry _Z9prefixTwoPiiii(
	.param .u64 .ptr .align 1 _Z9prefixTwoPiiii_param_0,
	.param .u32 _Z9prefixTwoPiiii_param_1,
	.param .u32 _Z9prefixTwoPiiii_param_2,
	.param .u32 _Z9prefixTwoPiiii_param_3
)
{
	.reg .pred 	%p<12>;
	.reg .b32 	%r<45>;
	.reg .b32 	%f<44>;
	.reg .b64 	%rd<16>;

	ld.param.u64 	%rd9, [_Z9prefixTwoPiiii_param_0];
	ld.param.u32 	%r14, [_Z9prefixTwoPiiii_param_1];
	ld.param.u32 	%r16, [_Z9prefixTwoPiiii_param_2];
	ld.param.u32 	%r15, [_Z9prefixTwoPiiii_param_3];
	cvta.to.global.u64 	%rd1, %rd9;
	mov.u32 	%r1, %tid.x;
	setp.gt.s32 	%p1, %r1, %r16;
	@%p1 bra 	$L__BB1_11;
	add.s32 	%r17, %r15, -1;
	cvt.rn.f32.s32 	%f1, %r17;
	setp.eq.s32 	%p2, %r17, 0;
	mov.f32 	%f43, 0f3F800000;
	@%p2 bra 	$L__BB1_4;
	mov.f32 	%f6, 0f00000000;
	mov.f32 	%f7, 0f3F000000;
	mul.rn.f32 	%f8, %f7, %f6;
	mov.f32 	%f9, 0f3DF6384F;
	mul.rn.f32 	%f10, %f9, %f6;
	mul.f32 	%f11, %f10, 0f40400000;
	fma.rn.f32 	%f12, %f8, 0f3FB8AA3B, 0f00000000;
	add.f32 	%f13, %f12, 0f00000000;
	fma.rn.f32 	%f14, %f11, %f8, %f13;
	fma.rn.f32 	%f15, %f10, 0f00000000, %f14;
	mov.f32 	%f16, 0f3F800000;
	add.rn.f32 	%f17, %f16, %f15;
	mul.rn.f32 	%f18, %f17, %f1;
	cvt.rni.f32.f32 	%f19, %f18;
	sub.f32 	%f20, %f18, %f19;
	neg.f32 	%f21, %f18;
	fma.rn.f32 	%f22, %f17, %f1, %f21;
	mov.f32 	%f23, 0fBF800000;
	add.rn.f32 	%f24, %f17, %f23;
	neg.f32 	%f25, %f24;
	add.rn.f32 	%f26, %f15, %f25;
	fma.rn.f32 	%f27, %f26, %f1, %f22;
	add.f32 	%f28, %f20, %f27;
	setp.gt.f32 	%p3, %f19, 0f00000000;
	selp.b32 	%r18, 0, -2097152000, %p3;
	abs.f32 	%f29, %f1;
	setp.num.f32 	%p4, %f29, %f29;
	setp.lt.f32 	%p5, %f18, 0f00000000;
	selp.f32 	%f30, 0f00000000, 0f7F800000, %p5;
	abs.f32 	%f31, %f18;
	setp.gt.f32 	%p6, %f31, 0f43180000;
	cvt.rzi.s32.f32 	%r19, %f19;
	shl.b32 	%r20, %r19, 23;
	sub.s32 	%r21, %r20, %r18;
	mov.b32 	%f32, %r21;
	add.s32 	%r22, %r18, 2130706432;
	mov.b32 	%f33, %r22;
	fma.rn.f32 	%f34, %f28, 0f391FCB8E, 0f3AAF85ED;
	fma.rn.f32 	%f35, %f34, %f28, 0f3C1D9856;
	fma.rn.f32 	%f36, %f35, %f28, 0f3D6357BB;
	fma.rn.f32 	%f37, %f36, %f28, 0f3E75FDEC;
	fma.rn.f32 	%f38, %f37, %f28, 0f3F317218;
	fma.rn.f32 	%f39, %f38, %f28, 0f3F800000;
	mul.f32 	%f40, %f39, %f33;
	mul.f32 	%f41, %f40, %f32;
	selp.f32 	%f43, %f30, %f41, %p6;
	@%p4 bra 	$L__BB1_4;
	mov.f32 	%f42, 0f40000000;
	add.rn.f32 	%f43, %f42, %f1;
$L__BB1_4:
	cvt.rzi.s32.f32 	%r23, %f43;
	mul.lo.s32 	%r2, %r23, %r14;
	setp.lt.s32 	%p7, %r2, 1;
	@%p7 bra 	$L__BB1_11;
	mul.lo.s32 	%r25, %r1, %r2;
	shl.b32 	%r26, %r25, 1;
	add.s32 	%r3, %r26, %r2;
	add.s32 	%r27, %r3, -1;
	mul.wide.u32 	%rd10, %r27, 4;
	add.s64 	%rd2, %rd1, %rd10;
	and.b32  	%r4, %r2, 3;
	setp.lt.u32 	%p8, %r2, 4;
	mov.b32 	%r43, 0;
	@%p8 bra 	$L__BB1_8;
	and.b32  	%r43, %r2, 2147483644;
	neg.s32 	%r42, %r43;
	mul.wide.u32 	%rd11, %r3, 4;
	add.s64 	%rd12, %rd11, %rd1;
	add.s64 	%rd14, %rd12, 8;
$L__BB1_7:
	ld.global.u32 	%r28, [%rd2];
	ld.global.u32 	%r29, [%rd14+-8];
	add.s32 	%r30, %r29, %r28;
	st.global.u32 	[%rd14+-8], %r30;
	ld.global.u32 	%r31, [%rd14+-4];
	add.s32 	%r32, %r31, %r28;
	st.global.u32 	[%rd14+-4], %r32;
	ld.global.u32 	%r33, [%rd2];
	ld.global.u32 	%r34, [%rd14];
	add.s32 	%r35, %r34, %r33;
	st.global.u32 	[%rd14], %r35;
	ld.global.u32 	%r36, [%rd2];
	ld.global.u32 	%r37, [%rd14+4];
	add.s32 	%r38, %r37, %r36;
	st.global.u32 	[%rd14+4], %r38;
	add.s32 	%r42, %r42, 4;
	add.s64 	%rd14, %rd14, 16;
	setp.ne.s32 	%p9, %r42, 0;
	@%p9 bra 	$L__BB1_7;
$L__BB1_8:
	setp.eq.s32 	%p10, %r4, 0;
	@%p10 bra 	$L__BB1_11;
	ld.global.u32 	%r10, [%rd2];
	add.s32 	%r39, %r43, %r3;
	mul.wide.u32 	%rd13, %r39, 4;
	add.s64 	%rd15, %rd1, %rd13;
	neg.s32 	%r44, %r4;
$L__BB1_10:
	.pragma "nounroll";
	ld.global.u32 	%r40, [%rd15];
	add.s32 	%r41, %r40, %r10;
	st.global.u32 	[%rd15], %r41;
	add.s64 	%rd15, %rd15, 4;
	add.s32 	%r44, %r44, 1;
	setp.ne.s32 	%p11, %r44, 0;
	@%p11 bra 	$L__BB1_10;
$L__BB1_11:
	ret;

}


// ===== COMPILED SASS (sm_100) =====

	.target	sm_100

	.elftype	@"ET_EXEC"


//--------------------- .note.nv.tkinfo           --------------------------
	.section	.note.nv.tkinfo,"",@"SHT_NOTE"
	.sectionflags	@"SHF_NOTE_NV_TKINFO"
	.tkinfo
        /*0018*/ 	.word	0x00000002
        /*0030*/ 	.string	""
        /*0030*/ 	.string	"ptxas"
        /*0030*/ 	.string	"Cuda compilation tools, release 13.0, V13.0.88"
        /*0030*/ 	.string	"Build cuda_13.0.r13.0/compiler.36424714_0"
        /*0030*/ 	.string	"-arch sm_100 -m 64 "



//--------------------- .note.nv.cuinfo           --------------------------
	.section	.note.nv.cuinfo,"",@"SHT_NOTE"
	.sectionflags	@"SHF_NOTE_NV_CUINFO"
        /*0018*/ 	.short	0x0002
        /*001a*/ 	.short	0x0064
        /*001c*/ 	.short	0x0082
	.zero		2


//--------------------- .nv.info                  --------------------------
	.section	.nv.info,"",@"SHT_CUDA_INFO"
	.align	4


	//----- nvinfo : EIATTR_REGCOUNT
	.align		4
        /*0000*/ 	.byte	0x04, 0x2f
        /*0002*/ 	.short	(.L_1 - .L_0)
	.align		4
.L_0:
        /*0004*/ 	.word	index@(_Z9prefixOnePiS_ii)
        /*0008*/ 	.word	0x0000001c


	//----- nvinfo : EIATTR_FRAME_SIZE
	.align		4
.L_1:
        /*000c*/ 	.byte	0x04, 0x11
        /*000e*/ 	.short	(.L_3 - .L_2)
	.align		4
.L_2:
        /*0010*/ 	.word	index@(_Z9prefixOnePiS_ii)
        /*0014*/ 	.word	0x00000000


	//----- nvinfo : EIATTR_REGCOUNT
	.align		4
.L_3:
        /*0018*/ 	.byte	0x04, 0x2f
        /*001a*/ 	.short	(.L_5 - .L_4)
	.align		4
.L_4:
        /*001c*/ 	.word	index@(_Z9prefixTwoPiiii)
        /*0020*/ 	.word	0x00000016


	//----- nvinfo : EIATTR_FRAME_SIZE
	.align		4
.L_5:
        /*0024*/ 	.byte	0x04, 0x11
        /*0026*/ 	.short	(.L_7 - .L_6)
	.align		4
.L_6:
        /*0028*/ 	.word	index@(_Z9prefixTwoPiiii)
        /*002c*/ 	.word	0x00000000


	//----- nvinfo : EIATTR_MIN_STACK_SIZE
	.align		4
.L_7:
        /*0030*/ 	.byte	0x04, 0x12
        /*0032*/ 	.short	(.L_9 - .L_8)
	.align		4
.L_8:
        /*0034*/ 	.word	index@(_Z9prefixTwoPiiii)
        /*0038*/ 	.word	0x00000000


	//----- nvinfo : EIATTR_MIN_STACK_SIZE
	.align		4
.L_9:
        /*003c*/ 	.byte	0x04, 0x12
        /*003e*/ 	.short	(.L_11 - .L_10)
	.align		4
.L_10:
        /*0040*/ 	.word	index@(_Z9prefixOnePiS_ii)
        /*0044*/ 	.word	0x00000000
.L_11:


//--------------------- .nv.compat                --------------------------
	.section	.nv.compat,"",@"SHT_CUDA_COMPAT_INFO"
	.align	4
        /*0000*/ 	.byte	0x02, 0x09, 0x00, 0x00, 0x02, 0x02, 0x01, 0x00, 0x02, 0x05, 0x05, 0x00, 0x03, 0x07, 0x01, 0x01
        /*0010*/ 	.byte	0x02, 0x03, 0x00, 0x00, 0x02, 0x06, 0x01, 0x00, 0x04, 0x0b, 0x08, 0x00, 0x01, 0x00, 0x00, 0x00
        /*0020*/ 	.byte	0x00, 0x00, 0x00, 0x00


//--------------------- .nv.info._Z9prefixTwoPiiii --------------------------
	.section	.nv.info._Z9prefixTwoPiiii,"",@"SHT_CUDA_INFO"
	.sectionflags	@""
	.align	4


	//----- nvinfo : EIATTR_CUDA_API_VERSION
	.align		4
        /*0000*/ 	.byte	0x04, 0x37
        /*0002*/ 	.short	(.L_13 - .L_12)
.L_12:
        /*0004*/ 	.word	0x00000082


	//----- nvinfo : EIATTR_KPARAM_INFO
	.align		4
.L_13:
        /*0008*/ 	.byte	0x04, 0x17
        /*000a*/ 	.short	(.L_15 - .L_14)
.L_14:
        /*000c*/ 	.word	0x00000000
        /*0010*/ 	.short	0x0003
        /*0012*/ 	.short	0x0010
        /*0014*/ 	.byte	0x00, 0xf0, 0x11, 0x00


	//----- nvinfo : EIATTR_KPARAM_INFO
	.align		4
.L_15:
        /*0018*/ 	.byte	0x04, 0x17
        /*001a*/ 	.short	(.L_17 - .L_16)
.L_16:
        /*001c*/ 	.word	0x00000000
        /*0020*/ 	.short	0x0002
        /*0022*/ 	.short	0x000c
        /*0024*/ 	.byte	0x00, 0xf0, 0x11, 0x00


	//----- nvinfo : EIATTR_KPARAM_INFO
	.align		4
.L_17:
        /*0028*/ 	.byte	0x04, 0x17
        /*002a*/ 	.short	(.L_19 - .L_18)
.L_18:
        /*002c*/ 	.word	0x00000000
        /*0030*/ 	.short	0x0001
        /*0032*/ 	.short	0x0008
        /*0034*/ 	.byte	0x00, 0xf0, 0x11, 0x00


	//----- nvinfo : EIATTR_KPARAM_INFO
	.align		4
.L_19:
        /*0038*/ 	.byte	0x04, 0x17
        /*003a*/ 	.short	(.L_21 - .L_20)
.L_20:
        /*003c*/ 	.word	0x00000000
        /*0040*/ 	.short	0x0000
        /*0042*/ 	.short	0x0000
        /*0044*/ 	.byte	0x00, 0xf5, 0x21, 0x00


	//----- nvinfo : EIATTR_SPARSE_MMA_MASK
	.align		4
.L_21:
        /*0048*/ 	.byte	0x03, 0x50
        /*004a*/ 	.short	0x0000


	//----- nvinfo : EIATTR_MAXREG_COUNT
	.align		4
        /*004c*/ 	.byte	0x03, 0x1b
        /*004e*/ 	.short	0x00ff


	//----- nvinfo : EIATTR_MERCURY_ISA_VERSION
	.align		4
        /*0050*/ 	.byte	0x03, 0x5f
        /*0052*/ 	.short	0x0101


	//----- nvinfo : EIATTR_VRC_CTA_INIT_COUNT
	.align		4
        /*0054*/ 	.byte	0x02, 0x4a
	.zero		1
	.zero		1


	//----- nvinfo : EIATTR_EXIT_INSTR_OFFSETS
	.align		4
        /*0058*/ 	.byte	0x04, 0x1c
        /*005a*/ 	.short	(.L_23 - .L_22)


	//   ....[0]....
.L_22:
        /*005c*/ 	.word	0x00000040


	//   ....[1]....
        /*0060*/ 	.word	0x000002f0


	//   ....[2]....
        /*0064*/ 	.word	0x00000c90


	//   ....[3]....
        /*0068*/ 	.word	0x00000d80


	//----- nvinfo : EIATTR_CBANK_PARAM_SIZE
	.align		4
.L_23:
        /*006c*/ 	.byte	0x03, 0x19
        /*006e*/ 	.short	0x0014


	//----- nvinfo : EIATTR_PARAM_CBANK
	.align		4
        /*0070*/ 	.byte	0x04, 0x0a
        /*0072*/ 	.short	(.L_25 - .L_24)
	.align		4
.L_24:
        /*0074*/ 	.word	index@(.nv.constant0._Z9prefixTwoPiiii)
        /*0078*/ 	.short	0x0380
        /*007a*/ 	.short	0x0014


	//----- nvinfo : EIATTR_SW_WAR
	.align		4
.L_25:
        /*007c*/ 	.byte	0x04, 0x36
        /*007e*/ 	.short	(.L_27 - .L_26)
.L_26:
        /*0080*/ 	.word	0x00000008
.L_27:


//--------------------- .nv.info._Z9prefixOnePiS_ii --------------------------
	.section	.nv.info._Z9prefixOnePiS_ii,"",@"SHT_CUDA_INFO"
	.sectionflags	@""
	.align	4


	//----- nvinfo : EIATTR_CUDA_API_VERSION
	.align		4
        /*0000*/ 	.byte	0x04, 0x37
        /*0002*/ 	.short	(.L_29 - .L_28)
.L_28:
        /*0004*/ 	.word	0x00000082


	//----- nvinfo : EIATTR_KPARAM_INFO
	.align		4
.L_29:
        /*0008*/ 	.byte	0x04, 0x17
        /*000a*/ 	.short	(.L_31 - .L_30)
.L_30:
        /*000c*/ 	.word	0x00000000
        /*0010*/ 	.short	0x0003
        /*0012*/ 	.short	0x0014
        /*0014*/ 	.byte	0x00, 0xf0, 0x11, 0x00


	//----- nvinfo : EIATTR_KPARAM_INFO
	.align		4
.L_31:
        /*0018*/ 	.byte	0x04, 0x17
        /*001a*/ 	.short	(.L_33 - .L_32)
.L_32:
        /*001c*/ 	.word	0x00000000
        /*0020*/ 	.short	0x0002
        /*0022*/ 	.short	0x0010
        /*0024*/ 	.byte	0x00, 0xf0, 0x11, 0x00


	//----- nvinfo : EIATTR_KPARAM_INFO
	.align		4
.L_33:
        /*0028*/ 	.byte	0x04, 0x17
        /*002a*/ 	.short	(.L_35 - .L_34)
.L_34:
        /*002c*/ 	.word	0x00000000
        /*0030*/ 	.short	0x0001
        /*0032*/ 	.short	0x0008
        /*0034*/ 	.byte	0x00, 0xf5, 0x21, 0x00


	//----- nvinfo : EIATTR_KPARAM_INFO
	.align		4
.L_35:
        /*0038*/ 	.byte	0x04, 0x17
        /*003a*/ 	.short	(.L_37 - .L_36)
.L_36:
        /*003c*/ 	.word	0x00000000
        /*0040*/ 	.short	0x0000
        /*0042*/ 	.short	0x0000
        /*0044*/ 	.byte	0x00, 0xf5, 0x21, 0x00


	//----- nvinfo : EIATTR_SPARSE_MMA_MASK
	.align		4
.L_37:
        /*0048*/ 	.byte	0x03, 0x50
        /*004a*/ 	.short	0x0000


	//----- nvinfo : EIATTR_MAXREG_COUNT
	.align		4
        /*004c*/ 	.byte	0x03, 0x1b
        /*004e*/ 	.short	0x00ff


	//----- nvinfo : EIATTR_MERCURY_ISA_VERSION
	.align		4
        /*0050*/ 	.byte	0x03, 0x5f
        /*0052*/ 	.short	0x0101


	//----- nvinfo : EIATTR_VRC_CTA_INIT_COUNT
	.align		4
        /*0054*/ 	.byte	0x02, 0x4a
	.zero		1
	.zero		1


	//----- nvinfo : EIATTR_EXIT_INSTR_OFFSETS
	.align		4
        /*0058*/ 	.byte	0x04, 0x1c
        /*005a*/ 	.short	(.L_39 - .L_38)


	//   ....[0]....
.L_38:
        /*005c*/ 	.word	0x00000030


	//   ....[1]....
        /*0060*/ 	.word	0x00000ae0


	//----- nvinfo : EIATTR_CBANK_PARAM_SIZE
	.align		4
.L_39:
        /*0064*/ 	.byte	0x03, 0x19
        /*0066*/ 	.short	0x0018


	//----- nvinfo : EIATTR_PARAM_CBANK
	.align		4
        /*0068*/ 	.byte	0x04, 0x0a
        /*006a*/ 	.short	(.L_41 - .L_40)
	.align		4
.L_40:
        /*006c*/ 	.word	index@(.nv.constant0._Z9prefixOnePiS_ii)
        /*0070*/ 	.short	0x0380
        /*0072*/ 	.short	0x0018


	//----- nvinfo : EIATTR_SW_WAR
	.align		4
.L_41:
        /*0074*/ 	.byte	0x04, 0x36
        /*0076*/ 	.short	(.L_43 - .L_42)
.L_42:
        /*0078*/ 	.word	0x00000008
.L_43:


//--------------------- .nv.callgraph             --------------------------
	.section	.nv.callgraph,"",@"SHT_CUDA_CALLGRAPH"
	.align	4
	.sectionentsize	8
	.align		4
        /*0000*/ 	.word	0x00000000
	.align		4
        /*0004*/ 	.word	0xffffffff
	.align		4
        /*0008*/ 	.word	0x00000000
	.align		4
        /*000c*/ 	.word	0xfffffffe
	.align		4
        /*0010*/ 	.word	0x00000000
	.align		4
        /*0014*/ 	.word	0xfffffffd
	.align		4
        /*0018*/ 	.word	0x00000000
	.align		4
        /*001c*/ 	.word	0xfffffffc


//--------------------- .text._Z9prefixTwoPiiii   --------------------------
	.section	.text._Z9prefixTwoPiiii,"ax",@progbits
	.align	128
        .global         _Z9prefixTwoPiiii
        .type           _Z9prefixTwoPiiii,@function
        .size           _Z9prefixTwoPiiii,(.L_x_15 - _Z9prefixTwoPiiii)
        .other          _Z9prefixTwoPiiii,@"STO_CUDA_ENTRY STV_DEFAULT"
_Z9prefixTwoPiiii:
.text._Z9prefixTwoPiiii:
[----:B------:R-:W-:Y:S01]  /*0000*/  LDC R1, c[0x0][0x37c] ;  /* 0x0000df00ff017b82 */ /* 0x000fe20000000800 */
[----:B------:R-:W0:Y:S01]  /*0010*/  S2R R2, SR_TID.X ;  /* 0x0000000000027919 */ /* 0x000e220000002100 */
[----:B------:R-:W0:Y:S02]  /*0020*/  LDCU UR4, c[0x0][0x38c] ;  /* 0x00007180ff0477ac */ /* 0x000e240008000800 */
[----:B0-----:R-:W-:-:S13]  /*0030*/  ISETP.GT.AND P0, PT, R2, UR4, PT ;  /* 0x0000000402007c0c */ /* 0x001fda000bf04270 */
[----:B------:R-:W-:Y:S05]  /*0040*/  @P0 EXIT ;  /* 0x000000000000094d */ /* 0x000fea0003800000 */
[----:B------:R-:W0:Y:S01]  /*0050*/  LDCU UR4, c[0x0][0x390] ;  /* 0x00007200ff0477ac */ /* 0x000e220008000800 */
[----:B------:R-:W-:Y:S01]  /*0060*/  IMAD.MOV.U32 R3, RZ, RZ, 0x3f800000 ;  /* 0x3f800000ff037424 */ /* 0x000fe200078e00ff */
[----:B0-----:R-:W-:-:S04]  /*0070*/  UIADD3 UR4, UPT, UPT, UR4, -0x1, URZ ;  /* 0xffffffff04047890 */ /* 0x001fc8000fffe0ff */
[----:B------:R-:W-:-:S09]  /*0080*/  UISETP.NE.AND UP0, UPT, UR4, URZ, UPT ;  /* 0x000000ff0400728c */ /* 0x000fd2000bf05270 */
[----:B------:R-:W-:Y:S05]  /*0090*/  BRA.U !UP0, `(.L_x_0) ;  /* 0x0000000108847547 */ /* 0x000fea000b800000 */
[----:B------:R-:W-:Y:S01]  /*00a0*/  FFMA R0, RZ, 1.4426950216293334961, RZ ;  /* 0x3fb8aa3bff007823 */ /* 0x000fe200000000ff */
[----:B------:R-:W-:-:S03]  /*00b0*/  IMAD.MOV.U32 R8, RZ, RZ, 0x391fcb8e ;  /* 0x391fcb8eff087424 */ /* 0x000fc600078e00ff */
[----:B------:R-:W-:-:S04]  /*00c0*/  FADD R0, RZ, R0 ;  /* 0x00000000ff007221 */ /* 0x000fc80000000000 */
[----:B------:R-:W-:-:S04]  /*00d0*/  FFMA R0, RZ, RZ, R0 ;  /* 0x000000ffff007223 */ /* 0x000fc80000000000 */
[----:B------:R-:W-:Y:S01]  /*00e0*/  FFMA R3, RZ, RZ, R0 ;  /* 0x000000ffff037223 */ /* 0x000fe20000000000 */
[----:B------:R-:W-:-:S03]  /*00f0*/  I2FP.F32.S32 R0, UR4 ;  /* 0x0000000400007c45 */ /* 0x000fc60008201400 */
[----:B------:R-:W-:Y:S01]  /*0100*/  FADD R5, R3, 1 ;  /* 0x3f80000003057421 */ /* 0x000fe20000000000 */
[----:B------:R-:W-:-:S03]  /*0110*/  FSETP.NAN.AND P2, PT, |R0|, |R0|, PT ;  /* 0x400000000000720b */ /* 0x000fc60003f48200 */
[----:B------:R-:W-:Y:S01]  /*0120*/  FMUL R7, R0, R5 ;  /* 0x0000000500077220 */ /* 0x000fe20000400000 */
[----:B------:R-:W-:-:S03]  /*0130*/  FADD R6, R5, -1 ;  /* 0xbf80000005067421 */ /* 0x000fc60000000000 */
[----:B------:R-:W0:Y:S01]  /*0140*/  FRND R4, R7 ;  /* 0x0000000700047307 */ /* 0x000e220000201000 */
[----:B------:R-:W-:Y:S01]  /*0150*/  FADD R6, R3, -R6 ;  /* 0x8000000603067221 */ /* 0x000fe20000000000 */
[----:B------:R-:W-:Y:S01]  /*0160*/  FFMA R5, R0, R5, -R7 ;  /* 0x0000000500057223 */ /* 0x000fe20000000807 */
[----:B------:R-:W-:-:S03]  /*0170*/  FSETP.GT.AND P0, PT, |R7|, 152, PT ;  /* 0x431800000700780b */ /* 0x000fc60003f04200 */
[----:B------:R-:W-:Y:S02]  /*0180*/  FFMA R6, R0, R6, R5 ;  /* 0x0000000600067223 */ /* 0x000fe40000000005 */
[----:B------:R-:W1:Y:S01]  /*0190*/  F2I.NTZ R5, R7 ;  /* 0x0000000700057305 */ /* 0x000e620000203100 */
[----:B0-----:R-:W-:Y:S01]  /*01a0*/  FADD R3, R7, -R4 ;  /* 0x8000000407037221 */ /* 0x001fe20000000000 */
[----:B------:R-:W-:-:S03]  /*01b0*/  FSETP.GT.AND P1, PT, R4, RZ, PT ;  /* 0x000000ff0400720b */ /* 0x000fc60003f24000 */
[----:B------:R-:W-:Y:S01]  /*01c0*/  FADD R3, R3, R6 ;  /* 0x0000000603037221 */ /* 0x000fe20000000000 */
[----:B------:R-:W-:Y:S02]  /*01d0*/  SEL R4, RZ, 0x83000000, P1 ;  /* 0x83000000ff047807 */ /* 0x000fe40000800000 */
[----:B------:R-:W-:Y:S01]  /*01e0*/  FSETP.GEU.AND P1, PT, R7, RZ, PT ;  /* 0x000000ff0700720b */ /* 0x000fe20003f2e000 */
[----:B------:R-:W-:Y:S02]  /*01f0*/  FFMA R6, R3, R8, 0.0013391353422775864601 ;  /* 0x3aaf85ed03067423 */ /* 0x000fe40000000008 */
[----:B-1----:R-:W-:Y:S02]  /*0200*/  IMAD R5, R5, 0x800000, -R4 ;  /* 0x0080000005057824 */ /* 0x002fe400078e0a04 */
[----:B------:R-:W-:-:S04]  /*0210*/  FFMA R6, R3, R6, 0.0096188392490148544312 ;  /* 0x3c1d985603067423 */ /* 0x000fc80000000006 */
[----:B------:R-:W-:-:S04]  /*0220*/  FFMA R6, R3, R6, 0.055503588169813156128 ;  /* 0x3d6357bb03067423 */ /* 0x000fc80000000006 */
[----:B------:R-:W-:-:S04]  /*0230*/  FFMA R6, R3, R6, 0.24022644758224487305 ;  /* 0x3e75fdec03067423 */ /* 0x000fc80000000006 */
[----:B------:R-:W-:Y:S01]  /*0240*/  FFMA R8, R3, R6, 0.69314718246459960938 ;  /* 0x3f31721803087423 */ /* 0x000fe20000000006 */
[----:B------:R-:W-:-:S03]  /*0250*/  IADD3 R6, PT, PT, R4, 0x7f000000, RZ ;  /* 0x7f00000004067810 */ /* 0x000fc60007ffe0ff */
[----:B------:R-:W-:Y:S01]  /*0260*/  FFMA R9, R3, R8, 1 ;  /* 0x3f80000003097423 */ /* 0x000fe20000000008 */
[----:B------:R-:W-:-:S03]  /*0270*/  FSEL R3, RZ, +INF , !P1 ;  /* 0x7f800000ff037808 */ /* 0x000fc60004800000 */
[----:B------:R-:W-:-:S04]  /*0280*/  FMUL R6, R6, R9 ;  /* 0x0000000906067220 */ /* 0x000fc80000400000 */
[----:B------:R-:W-:Y:S01]  /*0290*/  @!P0 FMUL R3, R5, R6 ;  /* 0x0000000605038220 */ /* 0x000fe20000400000 */
[----:B------:R-:W-:-:S07]  /*02a0*/  @P2 FADD R3, R0, 2 ;  /* 0x4000000000032421 */ /* 0x000fce0000000000 */
.L_x_0:
[----:B------:R-:W0:Y:S01]  /*02b0*/  LDCU UR4, c[0x0][0x388] ;  /* 0x00007100ff0477ac */ /* 0x000e220008000800 */
[----:B------:R-:W0:Y:S02]  /*02c0*/  F2I.TRUNC.NTZ R3, R3 ;  /* 0x0000000300037305 */ /* 0x000e24000020f100 */
[----:B0-----:R-:W-:-:S05]  /*02d0*/  IMAD R6, R3, UR4, RZ ;  /* 0x0000000403067c24 */ /* 0x001fca000f8e02ff */
[----:B------:R-:W-:-:S13]  /*02e0*/  ISETP.GE.AND P0, PT, R6, 0x1, PT ;  /* 0x000000010600780c */ /* 0x000fda0003f06270 */
[----:B------:R-:W-:Y:S05]  /*02f0*/  @!P0 EXIT ;  /* 0x000000000000894d */ /* 0x000fea0003800000 */
[----:B------:R-:W0:Y:S01]  /*0300*/  LDC.64 R4, c[0x0][0x380] ;  /* 0x0000e000ff047b82 */ /* 0x000e220000000a00 */
[C---:B------:R-:W-:Y:S01]  /*0310*/  ISETP.GE.U32.AND P0, PT, R6.reuse, 0x4, PT ;  /* 0x000000040600780c */ /* 0x040fe20003f06070 */
[C---:B------:R-:W-:Y:S01]  /*0320*/  IMAD R9, R6.reuse, R2, RZ ;  /* 0x0000000206097224 */ /* 0x040fe200078e02ff */
[----:B------:R-:W1:Y:S01]  /*0330*/  LDCU.64 UR4, c[0x0][0x358] ;  /* 0x00006b00ff0477ac */ /* 0x000e620008000a00 */
[----:B------:R-:W-:Y:S01]  /*0340*/  HFMA2 R8, -RZ, RZ, 0, 0 ;  /* 0x00000000ff087431 */ /* 0x000fe200000001ff */
[----:B------:R-:W-:Y:S02]  /*0350*/  LOP3.LUT R0, R6, 0x3, RZ, 0xc0, !PT ;  /* 0x0000000306007812 */ /* 0x000fe400078ec0ff */
[----:B------:R-:W-:-:S05]  /*0360*/  LEA R9, R9, R6, 0x1 ;  /* 0x0000000609097211 */ /* 0x000fca00078e08ff */
[----:B------:R-:W-:-:S04]  /*0370*/  VIADD R3, R9, 0xffffffff ;  /* 0xffffffff09037836 */ /* 0x000fc80000000000 */
[----:B0-----:R-:W-:Y:S01]  /*0380*/  IMAD.WIDE.U32 R2, R3, 0x4, R4 ;  /* 0x0000000403027825 */ /* 0x001fe200078e0004 */
[----:B-1----:R-:W-:Y:S06]  /*0390*/  @!P0 BRA `(.L_x_1) ;  /* 0x0000000800388947 */ /* 0x002fec0003800000 */
[----:B------:R-:W-:Y:S01]  /*03a0*/  LOP3.LUT R8, R6, 0x7ffffffc, RZ, 0xc0, !PT ;  /* 0x7ffffffc06087812 */ /* 0x000fe200078ec0ff */
[----:B------:R-:W-:-:S04]  /*03b0*/  IMAD.WIDE.U32 R6, R9, 0x4, R4 ;  /* 0x0000000409067825 */ /* 0x000fc800078e0004 */
[----:B------:R-:W-:Y:S01]  /*03c0*/  IMAD.MOV R10, RZ, RZ, -R8 ;  /* 0x000000ffff0a7224 */ /* 0x000fe200078e0a08 */
[----:B------:R-:W-:-:S04]  /*03d0*/  IADD3 R6, P1, PT, R6, 0x8, RZ ;  /* 0x0000000806067810 */ /* 0x000fc80007f3e0ff */
[----:B------:R-:W-:Y:S02]  /*03e0*/  ISETP.GE.AND P0, PT, R10, RZ, PT ;  /* 0x000000ff0a00720c */ /* 0x000fe40003f06270 */
[----:B------:R-:W-:-:S11]  /*03f0*/  IADD3.X R7, PT, PT, RZ, R7, RZ, P1, !PT ;  /* 0x00000007ff077210 */ /* 0x000fd60000ffe4ff */
[----:B------:R-:W-:Y:S05]  /*0400*/  @P0 BRA `(.L_x_2) ;  /* 0x0000000400c40947 */ /* 0x000fea0003800000 */
[----:B------:R-:W-:Y:S01]  /*0410*/  IMAD.MOV R11, RZ, RZ, -R10 ;  /* 0x000000ffff0b7224 */ /* 0x000fe200078e0a0a */
[----:B------:R-:W-:-:S04]  /*0420*/  PLOP3.LUT P0, PT, PT, PT, PT, 0x80, 0x8 ;  /* 0x000000000008781c */ /* 0x000fc80003f0f070 */
[----:B------:R-:W-:-:S13]  /*0430*/  ISETP.GT.AND P1, PT, R11, 0xc, PT ;  /* 0x0000000c0b00780c */ /* 0x000fda0003f24270 */
[----:B------:R-:W-:Y:S05]  /*0440*/  @!P1 BRA `(.L_x_3) ;  /* 0x0000000400109947 */ /* 0x000fea0003800000 */
[----:B------:R-:W-:-:S13]  /*0450*/  PLOP3.LUT P0, PT, PT, PT, PT, 0x8, 0x80 ;  /* 0x000000000080781c */ /* 0x000fda0003f0e170 */
.L_x_4:
[----:B------:R-:W2:Y:S04]  /*0460*/  LDG.E R11, desc[UR4][R2.64] ;  /* 0x00000004020b7981 */ /* 0x000ea8000c1e1900 */
[----:B------:R-:W2:Y:S04]  /*0470*/  LDG.E R12, desc[UR4][R6.64+-0x8] ;  /* 0xfffff804060c7981 */ /* 0x000ea8000c1e1900 */
[----:B------:R-:W3:Y:S04]  /*0480*/  LDG.E R14, desc[UR4][R6.64+-0x4] ;  /* 0xfffffc04060e7981 */ /* 0x000ee8000c1e1900 */
[----:B------:R-:W4:Y:S04]  /*0490*/  LDG.E R15, desc[UR4][R6.64] ;  /* 0x00000004060f7981 */ /* 0x000f28000c1e1900 */
[----:B------:R-:W5:Y:S04]  /*04a0*/  LDG.E R17, desc[UR4][R6.64+0x4] ;  /* 0x0000040406117981 */ /* 0x000f68000c1e1900 */
[----:B------:R-:W5:Y:S01]  /*04b0*/  LDG.E R19, desc[UR4][R6.64+0x8] ;  /* 0x0000080406137981 */ /* 0x000f62000c1e1900 */
[C---:B--2---:R-:W-:Y:S01]  /*04c0*/  IADD3 R13, PT, PT, R11.reuse, R12, RZ ;  /* 0x0000000c0b0d7210 */ /* 0x044fe20007ffe0ff */
[----:B---3--:R-:W-:-:S04]  /*04d0*/  IMAD.IADD R11, R11, 0x1, R14 ;  /* 0x000000010b0b7824 */ /* 0x008fc800078e020e */
[----:B------:R0:W-:Y:S04]  /*04e0*/  STG.E desc[UR4][R6.64+-0x8], R13 ;  /* 0xfffff80d06007986 */ /* 0x0001e8000c101904 */
[----:B------:R-:W-:Y:S04]  /*04f0*/  STG.E desc[UR4][R6.64+-0x4], R11 ;  /* 0xfffffc0b06007986 */ /* 0x000fe8000c101904 */
[----:B------:R-:W4:Y:S04]  /*0500*/  LDG.E R12, desc[UR4][R2.64] ;  /* 0x00000004020c7981 */ /* 0x000f28000c1e1900 */
[----:B0-----:R-:W2:Y:S01]  /*0510*/  LDG.E R13, desc[UR4][R6.64+0xc] ;  /* 0x00000c04060d7981 */ /* 0x001ea2000c1e1900 */
[----:B----4-:R-:W-:-:S05]  /*0520*/  IADD3 R15, PT, PT, R12, R15, RZ ;  /* 0x0000000f0c0f7210 */ /* 0x010fca0007ffe0ff */
[----:B------:R0:W-:Y:S04]  /*0530*/  STG.E desc[UR4][R6.64], R15 ;  /* 0x0000000f06007986 */ /* 0x0001e8000c101904 */
[----:B------:R-:W5:Y:S04]  /*0540*/  LDG.E R12, desc[UR4][R2.64] ;  /* 0x00000004020c7981 */ /* 0x000f68000c1e1900 */
[----:B0-----:R-:W3:Y:S01]  /*0550*/  LDG.E R15, desc[UR4][R6.64+0x14] ;  /* 0x00001404060f7981 */ /* 0x001ee2000c1e1900 */
[----:B-----5:R-:W-:-:S05]  /*0560*/  IMAD.IADD R17, R12, 0x1, R17 ;  /* 0x000000010c117824 */ /* 0x020fca00078e0211 */
[----:B------:R0:W-:Y:S04]  /*0570*/  STG.E desc[UR4][R6.64+0x4], R17 ;  /* 0x0000041106007986 */ /* 0x0001e8000c101904 */
[----:B------:R-:W4:Y:S04]  /*0580*/  LDG.E R12, desc[UR4][R2.64] ;  /* 0x00000004020c7981 */ /* 0x000f28000c1e1900 */
[----:B0-----:R-:W5:Y:S01]  /*0590*/  LDG.E R17, desc[UR4][R6.64+0x18] ;  /* 0x0000180406117981 */ /* 0x001f62000c1e1900 */
[C---:B----4-:R-:W-:Y:S01]  /*05a0*/  IADD3 R19, PT, PT, R12.reuse, R19, RZ ;  /* 0x000000130c137210 */ /* 0x050fe20007ffe0ff */
[----:B--2---:R-:W-:-:S02]  /*05b0*/  IMAD.IADD R13, R12, 0x1, R13 ;  /* 0x000000010c0d7824 */ /* 0x004fc400078e020d */
[----:B------:R-:W2:Y:S04]  /*05c0*/  LDG.E R12, desc[UR4][R6.64+0x10] ;  /* 0x00001004060c7981 */ /* 0x000ea8000c1e1900 */
[----:B------:R0:W-:Y:S04]  /*05d0*/  STG.E desc[UR4][R6.64+0x8], R19 ;  /* 0x0000081306007986 */ /* 0x0001e8000c101904 */
[----:B------:R1:W-:Y:S04]  /*05e0*/  STG.E desc[UR4][R6.64+0xc], R13 ;  /* 0x00000c0d06007986 */ /* 0x0003e8000c101904 */
[----:B------:R-:W2:Y:S04]  /*05f0*/  LDG.E R11, desc[UR4][R2.64] ;  /* 0x00000004020b7981 */ /* 0x000ea8000c1e1900 */
[----:B0-----:R-:W4:Y:S04]  /*0600*/  LDG.E R19, desc[UR4][R6.64+0x1c] ;  /* 0x00001c0406137981 */ /* 0x001f28000c1e1900 */
[----:B-1----:R-:W4:Y:S01]  /*0610*/  LDG.E R13, desc[UR4][R6.64+0x24] ;  /* 0x00002404060d7981 */ /* 0x002f22000c1e1900 */
[----:B--2---:R-:W-:-:S05]  /*0620*/  IADD3 R11, PT, PT, R11, R12, RZ ;  /* 0x0000000c0b0b7210 */ /* 0x004fca0007ffe0ff */
[----:B------:R-:W-:Y:S04]  /*0630*/  STG.E desc[UR4][R6.64+0x10], R11 ;  /* 0x0000100b06007986 */ /* 0x000fe8000c101904 */
[----:B------:R-:W3:Y:S02]  /*0640*/  LDG.E R12, desc[UR4][R2.64] ;  /* 0x00000004020c7981 */ /* 0x000ee4000c1e1900 */
[----:B---3--:R-:W-:-:S05]  /*0650*/  IMAD.IADD R15, R12, 0x1, R15 ;  /* 0x000000010c0f7824 */ /* 0x008fca00078e020f */
[----:B------:R0:W-:Y:S04]  /*0660*/  STG.E desc[UR4][R6.64+0x14], R15 ;  /* 0x0000140f06007986 */ /* 0x0001e8000c101904 */
[----:B------:R-:W5:Y:S04]  /*0670*/  LDG.E R12, desc[UR4][R2.64] ;  /* 0x00000004020c7981 */ /* 0x000f68000c1e1900 */
[----:B0-----:R-:W2:Y:S01]  /*0680*/  LDG.E R15, desc[UR4][R6.64+0x28] ;  /* 0x00002804060f7981 */ /* 0x001ea2000c1e1900 */
[C---:B-----5:R-:W-:Y:S01]  /*0690*/  IADD3 R17, PT, PT, R12.reuse, R17, RZ ;  /* 0x000000110c117210 */ /* 0x060fe20007ffe0ff */
[----:B----4-:R-:W-:-:S02]  /*06a0*/  IMAD.IADD R19, R12, 0x1, R19 ;  /* 0x000000010c137824 */ /* 0x010fc400078e0213 */
[----:B------:R-:W3:Y:S04]  /*06b0*/  LDG.E R12, desc[UR4][R6.64+0x20] ;  /* 0x00002004060c7981 */ /* 0x000ee8000c1e1900 */
[----:B------:R0:W-:Y:S04]  /*06c0*/  STG.E desc[UR4][R6.64+0x18], R17 ;  /* 0x0000181106007986 */ /* 0x0001e8000c101904 */
[----:B------:R1:W-:Y:S04]  /*06d0*/  STG.E desc[UR4][R6.64+0x1c], R19 ;  /* 0x00001c1306007986 */ /* 0x0003e8000c101904 */
[----:B------:R-:W3:Y:S04]  /*06e0*/  LDG.E R11, desc[UR4][R2.64] ;  /* 0x00000004020b7981 */ /* 0x000ee8000c1e1900 */
[----:B0-----:R-:W4:Y:S04]  /*06f0*/  LDG.E R17, desc[UR4][R6.64+0x2c] ;  /* 0x00002c0406117981 */ /* 0x001f28000c1e1900 */
[----:B-1----:R-:W5:Y:S01]  /*0700*/  LDG.E R19, desc[UR4][R6.64+0x34] ;  /* 0x0000340406137981 */ /* 0x002f62000c1e1900 */
[----:B---3--:R-:W-:-:S05]  /*0710*/  IADD3 R11, PT, PT, R11, R12, RZ ;  /* 0x0000000c0b0b7210 */ /* 0x008fca0007ffe0ff */
[----:B------:R0:W-:Y:S04]  /*0720*/  STG.E desc[UR4][R6.64+0x20], R11 ;  /* 0x0000200b06007986 */ /* 0x0001e8000c101904 */
[----:B------:R-:W3:Y:S02]  /*0730*/  LDG.E R12, desc[UR4][R2.64] ;  /* 0x00000004020c7981 */ /* 0x000ee4000c1e1900 */
[----:B---3--:R-:W-:-:S05]  /*0740*/  IMAD.IADD R13, R12, 0x1, R13 ;  /* 0x000000010c0d7824 */ /* 0x008fca00078e020d */
[----:B------:R1:W-:Y:S04]  /*0750*/  STG.E desc[UR4][R6.64+0x24], R13 ;  /* 0x0000240d06007986 */ /* 0x0003e8000c101904 */
[----:B------:R-:W2:Y:S02]  /*0760*/  LDG.E R12, desc[UR4][R2.64] ;  /* 0x00000004020c7981 */ /* 0x000ea4000c1e1900 */
[C---:B--2---:R-:W-:Y:S01]  /*0770*/  IADD3 R15, PT, PT, R12.reuse, R15, RZ ;  /* 0x0000000f0c0f7210 */ /* 0x044fe20007ffe0ff */
[----:B----4-:R-:W-:Y:S02]  /*0780*/  IMAD.IADD R17, R12, 0x1, R17 ;  /* 0x000000010c117824 */ /* 0x010fe400078e0211 */
[----:B------:R-:W2:Y:S04]  /*0790*/  LDG.E R12, desc[UR4][R6.64+0x30] ;  /* 0x00003004060c7981 */ /* 0x000ea8000c1e1900 */
[----:B------:R-:W-:Y:S04]  /*07a0*/  STG.E desc[UR4][R6.64+0x28], R15 ;  /* 0x0000280f06007986 */ /* 0x000fe8000c101904 */
[----:B------:R-:W-:Y:S04]  /*07b0*/  STG.E desc[UR4][R6.64+0x2c], R17 ;  /* 0x00002c1106007986 */ /* 0x000fe8000c101904 */
[----:B0-----:R-:W2:Y:S01]  /*07c0*/  LDG.E R11, desc[UR4][R2.64] ;  /* 0x00000004020b7981 */ /* 0x001ea2000c1e1900 */
[----:B------:R-:W-:-:S02]  /*07d0*/  IADD3 R10, PT, PT, R10, 0x10, RZ ;  /* 0x000000100a0a7810 */ /* 0x000fc40007ffe0ff */
[----:B--2---:R-:W-:-:S05]  /*07e0*/  IADD3 R11, PT, PT, R11, R12, RZ ;  /* 0x0000000c0b0b7210 */ /* 0x004fca0007ffe0ff */
[----:B------:R-:W-:Y:S04]  /*07f0*/  STG.E desc[UR4][R6.64+0x30], R11 ;  /* 0x0000300b06007986 */ /* 0x000fe8000c101904 */
[----:B------:R-:W5:Y:S01]  /*0800*/  LDG.E R12, desc[UR4][R2.64] ;  /* 0x00000004020c7981 */ /* 0x000f62000c1e1900 */
[----:B------:R-:W-:Y:S01]  /*0810*/  ISETP.GE.AND P1, PT, R10, -0xc, PT ;  /* 0xfffffff40a00780c */ /* 0x000fe20003f26270 */
[----:B-----5:R-:W-:Y:S01]  /*0820*/  IMAD.IADD R19, R12, 0x1, R19 ;  /* 0x000000010c137824 */ /* 0x020fe200078e0213 */
[----:B------:R-:W-:-:S04]  /*0830*/  IADD3 R12, P2, PT, R6, 0x40, RZ ;  /* 0x00000040060c7810 */ /* 0x000fc80007f5e0ff */
[----:B------:R0:W-:Y:S01]  /*0840*/  STG.E desc[UR4][R6.64+0x34], R19 ;  /* 0x0000341306007986 */ /* 0x0001e2000c101904 */
[----:B-1----:R-:W-:Y:S01]  /*0850*/  IMAD.X R13, RZ, RZ, R7, P2 ;  /* 0x000000ffff0d7224 */ /* 0x002fe200010e0607 */
[----:B0-----:R-:W-:-:S03]  /*0860*/  MOV R6, R12 ;  /* 0x0000000c00067202 */ /* 0x001fc60000000f00 */
[----:B------:R-:W-:Y:S02]  /*0870*/  IMAD.MOV.U32 R7, RZ, RZ, R13 ;  /* 0x000000ffff077224 */ /* 0x000fe400078e000d */
[----:B------:R-:W-:Y:S05]  /*0880*/  @!P1 BRA `(.L_x_4) ;  /* 0xfffffff800f49947 */ /* 0x000fea000383ffff */
.L_x_3:
[----:B------:R-:W-:-:S04]  /*0890*/  IADD3 R11, PT, PT, -R10, RZ, RZ ;  /* 0x000000ff0a0b7210 */ /* 0x000fc80007ffe1ff */
[----:B------:R-:W-:-:S13]  /*08a0*/  ISETP.GT.AND P1, PT, R11, 0x4, PT ;  /* 0x000000040b00780c */ /* 0x000fda0003f24270 */
[----:B------:R-:W-:Y:S05]  /*08b0*/  @!P1 BRA `(.L_x_5) ;  /* 0x0000000000909947 */ /* 0x000fea0003800000 */
[----:B------:R-:W2:Y:S04]  /*08c0*/  LDG.E R11, desc[UR4][R2.64] ;  /* 0x00000004020b7981 */ /* 0x000ea8000c1e1900 */
[----:B------:R-:W2:Y:S04]  /*08d0*/  LDG.E R12, desc[UR4][R6.64+-0x8] ;  /* 0xfffff804060c7981 */ /* 0x000ea8000c1e1900 */
[----:B------:R-:W3:Y:S04]  /*08e0*/  LDG.E R14, desc[UR4][R6.64+-0x4] ;  /* 0xfffffc04060e7981 */ /* 0x000ee8000c1e1900 */
[----:B------:R-:W4:Y:S04]  /*08f0*/  LDG.E R15, desc[UR4][R6.64] ;  /* 0x00000004060f7981 */ /* 0x000f28000c1e1900 */
[----:B------:R-:W5:Y:S04]  /*0900*/  LDG.E R17, desc[UR4][R6.64+0x4] ;  /* 0x0000040406117981 */ /* 0x000f68000c1e1900 */
[----:B------:R-:W5:Y:S01]  /*0910*/  LDG.E R19, desc[UR4][R6.64+0x8] ;  /* 0x0000080406137981 */ /* 0x000f62000c1e1900 */
[C---:B--2---:R-:W-:Y:S01]  /*0920*/  IMAD.IADD R13, R11.reuse, 0x1, R12 ;  /* 0x000000010b0d7824 */ /* 0x044fe200078e020c */
[----:B---3--:R-:W-:-:S04]  /*0930*/  IADD3 R11, PT, PT, R11, R14, RZ ;  /* 0x0000000e0b0b7210 */ /* 0x008fc80007ffe0ff */
[----:B------:R0:W-:Y:S04]  /*0940*/  STG.E desc[UR4][R6.64+-0x8], R13 ;  /* 0xfffff80d06007986 */ /* 0x0001e8000c101904 */
[----:B------:R-:W-:Y:S04]  /*0950*/  STG.E desc[UR4][R6.64+-0x4], R11 ;  /* 0xfffffc0b06007986 */ /* 0x000fe8000c101904 */
[----:B------:R-:W4:Y:S04]  /*0960*/  LDG.E R12, desc[UR4][R2.64] ;  /* 0x00000004020c7981 */ /* 0x000f28000c1e1900 */
[----:B0-----:R-:W2:Y:S01]  /*0970*/  LDG.E R13, desc[UR4][R6.64+0xc] ;  /* 0x00000c04060d7981 */ /* 0x001ea2000c1e1900 */
[----:B----4-:R-:W-:-:S05]  /*0980*/  IMAD.IADD R15, R12, 0x1, R15 ;  /* 0x000000010c0f7824 */ /* 0x010fca00078e020f */
[----:B------:R0:W-:Y:S04]  /*0990*/  STG.E desc[UR4][R6.64], R15 ;  /* 0x0000000f06007986 */ /* 0x0001e8000c101904 */
[----:B------:R-:W5:Y:S04]  /*09a0*/  LDG.E R12, desc[UR4][R2.64] ;  /* 0x00000004020c7981 */ /* 0x000f68000c1e1900 */
[----:B0-----:R-:W3:Y:S01]  /*09b0*/  LDG.E R15, desc[UR4][R6.64+0x14] ;  /* 0x00001404060f7981 */ /* 0x001ee2000c1e1900 */
[----:B-----5:R-:W-:-:S05]  /*09c0*/  IADD3 R17, PT, PT, R12, R17, RZ ;  /* 0x000000110c117210 */ /* 0x020fca0007ffe0ff */
[----:B------:R0:W-:Y:S04]  /*09d0*/  STG.E desc[UR4][R6.64+0x4], R17 ;  /* 0x0000041106007986 */ /* 0x0001e8000c101904 */
[----:B------:R-:W4:Y:S02]  /*09e0*/  LDG.E R12, desc[UR4][R2.64] ;  /* 0x00000004020c7981 */ /* 0x000f24000c1e1900 */
[C---:B----4-:R-:W-:Y:S01]  /*09f0*/  IMAD.IADD R19, R12.reuse, 0x1, R19 ;  /* 0x000000010c137824 */ /* 0x050fe200078e0213 */
[----:B--2---:R-:W-:Y:S02]  /*0a00*/  IADD3 R13, PT, PT, R12, R13, RZ ;  /* 0x0000000d0c0d7210 */ /* 0x004fe40007ffe0ff */
[----:B------:R-:W2:Y:S04]  /*0a10*/  LDG.E R12, desc[UR4][R6.64+0x10] ;  /* 0x00001004060c7981 */ /* 0x000ea8000c1e1900 */
[----:B------:R-:W-:Y:S04]  /*0a20*/  STG.E desc[UR4][R6.64+0x8], R19 ;  /* 0x0000081306007986 */ /* 0x000fe8000c101904 */
[----:B------:R-:W-:Y:S04]  /*0a30*/  STG.E desc[UR4][R6.64+0xc], R13 ;  /* 0x00000c0d06007986 */ /* 0x000fe8000c101904 */
[----:B------:R-:W2:Y:S02]  /*0a40*/  LDG.E R11, desc[UR4][R2.64] ;  /* 0x00000004020b7981 */ /* 0x000ea4000c1e1900 */
[----:B--2---:R-:W-:-:S05]  /*0a50*/  IMAD.IADD R11, R11, 0x1, R12 ;  /* 0x000000010b0b7824 */ /* 0x004fca00078e020c */
[----:B------:R-:W-:Y:S04]  /*0a60*/  STG.E desc[UR4][R6.64+0x10], R11 ;  /* 0x0000100b06007986 */ /* 0x000fe8000c101904 */
[----:B------:R-:W3:Y:S01]  /*0a70*/  LDG.E R12, desc[UR4][R2.64] ;  /* 0x00000004020c7981 */ /* 0x000ee2000c1e1900 */
[----:B------:R-:W-:Y:S02]  /*0a80*/  PLOP3.LUT P0, PT, PT, PT, PT, 0x8, 0x80 ;  /* 0x000000000080781c */ /* 0x000fe40003f0e170 */
[----:B------:R-:W-:Y:S02]  /*0a90*/  IADD3 R10, PT, PT, R10, 0x8, RZ ;  /* 0x000000080a0a7810 */ /* 0x000fe40007ffe0ff */
[----:B---3--:R-:W-:Y:S02]  /*0aa0*/  IADD3 R15, PT, PT, R12, R15, RZ ;  /* 0x0000000f0c0f7210 */ /* 0x008fe40007ffe0ff */
[----:B------:R-:W-:-:S05]  /*0ab0*/  IADD3 R12, P1, PT, R6, 0x20, RZ ;  /* 0x00000020060c7810 */ /* 0x000fca0007f3e0ff */
[----:B0-----:R-:W-:Y:S01]  /*0ac0*/  IMAD.X R17, RZ, RZ, R7, P1 ;  /* 0x000000ffff117224 */ /* 0x001fe200008e0607 */
[----:B------:R0:W-:Y:S02]  /*0ad0*/  STG.E desc[UR4][R6.64+0x14], R15 ;  /* 0x0000140f06007986 */ /* 0x0001e4000c101904 */
[----:B0-----:R-:W-:Y:S02]  /*0ae0*/  IMAD.MOV.U32 R6, RZ, RZ, R12 ;  /* 0x000000ffff067224 */ /* 0x001fe400078e000c */
[----:B------:R-:W-:-:S07]  /*0af0*/  MOV R7, R17 ;  /* 0x0000001100077202 */ /* 0x000fce0000000f00 */
.L_x_5:
[----:B------:R-:W-:-:S13]  /*0b00*/  ISETP.NE.OR P0, PT, R10, RZ, P0 ;  /* 0x000000ff0a00720c */ /* 0x000fda0000705670 */
[----:B------:R-:W-:Y:S05]  /*0b10*/  @!P0 BRA `(.L_x_1) ;  /* 0x0000000000588947 */ /* 0x000fea0003800000 */
.L_x_2:
[----:B------:R-:W2:Y:S04]  /*0b20*/  LDG.E R11, desc[UR4][R2.64] ;  /* 0x00000004020b7981 */ /* 0x000ea8000c1e1900 */
[----:B------:R-:W2:Y:S04]  /*0b30*/  LDG.E R12, desc[UR4][R6.64+-0x8] ;  /* 0xfffff804060c7981 */ /* 0x000ea8000c1e1900 */
[----:B------:R-:W3:Y:S04]  /*0b40*/  LDG.E R14, desc[UR4][R6.64+-0x4] ;  /* 0xfffffc04060e7981 */ /* 0x000ee8000c1e1900 */
[----:B------:R-:W4:Y:S04]  /*0b50*/  LDG.E R15, desc[UR4][R6.64] ;  /* 0x00000004060f7981 */ /* 0x000f28000c1e1900 */
[----:B------:R-:W5:Y:S01]  /*0b60*/  LDG.E R17, desc[UR4][R6.64+0x4] ;  /* 0x0000040406117981 */ /* 0x000f62000c1e1900 */
[C---:B--2---:R-:W-:Y:S01]  /*0b70*/  IMAD.IADD R13, R11.reuse, 0x1, R12 ;  /* 0x000000010b0d7824 */ /* 0x044fe200078e020c */
[----:B---3--:R-:W-:-:S04]  /*0b80*/  IADD3 R11, PT, PT, R11, R14, RZ ;  /* 0x0000000e0b0b7210 */ /* 0x008fc80007ffe0ff */
[----:B------:R0:W-:Y:S04]  /*0b90*/  STG.E desc[UR4][R6.64+-0x8], R13 ;  /* 0xfffff80d06007986 */ /* 0x0001e8000c101904 */
[----:B------:R-:W-:Y:S04]  /*0ba0*/  STG.E desc[UR4][R6.64+-0x4], R11 ;  /* 0xfffffc0b06007986 */ /* 0x000fe8000c101904 */
[----:B------:R-:W4:Y:S01]  /*0bb0*/  LDG.E R12, desc[UR4][R2.64] ;  /* 0x00000004020c7981 */ /* 0x000f22000c1e1900 */
[----:B------:R-:W-:Y:S02]  /*0bc0*/  VIADD R10, R10, 0x4 ;  /* 0x000000040a0a7836 */ /* 0x000fe40000000000 */
[----:B----4-:R-:W-:-:S05]  /*0bd0*/  IMAD.IADD R15, R12, 0x1, R15 ;  /* 0x000000010c0f7824 */ /* 0x010fca00078e020f */
[----:B------:R-:W-:Y:S04]  /*0be0*/  STG.E desc[UR4][R6.64], R15 ;  /* 0x0000000f06007986 */ /* 0x000fe8000c101904 */
[----:B------:R-:W5:Y:S01]  /*0bf0*/  LDG.E R12, desc[UR4][R2.64] ;  /* 0x00000004020c7981 */ /* 0x000f62000c1e1900 */
[----:B------:R-:W-:Y:S02]  /*0c00*/  ISETP.NE.AND P0, PT, R10, RZ, PT ;  /* 0x000000ff0a00720c */ /* 0x000fe40003f05270 */
[----:B-----5:R-:W-:Y:S02]  /*0c10*/  IADD3 R17, PT, PT, R12, R17, RZ ;  /* 0x000000110c117210 */ /* 0x020fe40007ffe0ff */
[----:B------:R-:W-:-:S03]  /*0c20*/  IADD3 R12, P1, PT, R6, 0x10, RZ ;  /* 0x00000010060c7810 */ /* 0x000fc60007f3e0ff */
[----:B------:R1:W-:Y:S01]  /*0c30*/  STG.E desc[UR4][R6.64+0x4], R17 ;  /* 0x0000041106007986 */ /* 0x0003e2000c101904 */
[----:B0-----:R-:W-:Y:S01]  /*0c40*/  IADD3.X R13, PT, PT, RZ, R7, RZ, P1, !PT ;  /* 0x00000007ff0d7210 */ /* 0x001fe20000ffe4ff */
[----:B-1----:R-:W-:-:S03]  /*0c50*/  IMAD.MOV.U32 R6, RZ, RZ, R12 ;  /* 0x000000ffff067224 */ /* 0x002fc600078e000c */
[----:B------:R-:W-:Y:S01]  /*0c60*/  MOV R7, R13 ;  /* 0x0000000d00077202 */ /* 0x000fe20000000f00 */
[----:B------:R-:W-:Y:S06]  /*0c70*/  @P0 BRA `(.L_x_2) ;  /* 0xfffffffc00a80947 */ /* 0x000fec000383ffff */
.L_x_1:
[----:B------:R-:W-:-:S13]  /*0c80*/  ISETP.NE.AND P0, PT, R0, RZ, PT ;  /* 0x000000ff0000720c */ /* 0x000fda0003f05270 */
[----:B------:R-:W-:Y:S05]  /*0c90*/  @!P0 EXIT ;  /* 0x000000000000894d */ /* 0x000fea0003800000 */
[----:B------:R0:W5:Y:S01]  /*0ca0*/  LDG.E R7, desc[UR4][R2.64] ;  /* 0x0000000402077981 */ /* 0x000162000c1e1900 */
[----:B------:R-:W-:Y:S01]  /*0cb0*/  IMAD.IADD R9, R9, 0x1, R8 ;  /* 0x0000000109097824 */ /* 0x000fe200078e0208 */
[----:B------:R-:W-:-:S03]  /*0cc0*/  IADD3 R0, PT, PT, -R0, RZ, RZ ;  /* 0x000000ff00007210 */ /* 0x000fc60007ffe1ff */
[----:B------:R-:W-:-:S07]  /*0cd0*/  IMAD.WIDE.U32 R4, R9, 0x4, R4 ;  /* 0x0000000409047825 */ /* 0x000fce00078e0004 */
.L_x_6:
[----:B0-----:R-:W-:Y:S01]  /*0ce0*/  IMAD.MOV.U32 R2, RZ, RZ, R4 ;  /* 0x000000ffff027224 */ /* 0x001fe200078e0004 */
[----:B------:R-:W-:-:S05]  /*0cf0*/  MOV R3, R5 ;  /* 0x0000000500037202 */ /* 0x000fca0000000f00 */
[----:B------:R-:W2:Y:S01]  /*0d00*/  LDG.E R4, desc[UR4][R2.64] ;  /* 0x0000000402047981 */ /* 0x000ea2000c1e1900 */
[----:B------:R-:W-:-:S04]  /*0d10*/  IADD3 R0, PT, PT, R0, 0x1, RZ ;  /* 0x0000000100007810 */ /* 0x000fc80007ffe0ff */
[----:B------:R-:W-:Y:S01]  /*0d20*/  ISETP.NE.AND P0, PT, R0, RZ, PT ;  /* 0x000000ff0000720c */ /* 0x000fe20003f05270 */
[----:B--2--5:R-:W-:Y:S01]  /*0d30*/  IMAD.IADD R5, R7, 0x1, R4 ;  /* 0x0000000107057824 */ /* 0x024fe200078e0204 */
[----:B------:R-:W-:-:S04]  /*0d40*/  IADD3 R4, P1, PT, R2, 0x4, RZ ;  /* 0x0000000402047810 */ /* 0x000fc80007f3e0ff */
[----:B------:R0:W-:Y:S02]  /*0d50*/  STG.E desc[UR4][R2.64], R5 ;  /* 0x0000000502007986 */ /* 0x0001e4000c101904 */
[----:B0-----:R-:W-:-:S05]  /*0d60*/  IMAD.X R5, RZ, RZ, R3, P1 ;  /* 0x000000ffff057224 */ /* 0x001fca00008e0603 */
[----:B------:R-:W-:Y:S05]  /*0d70*/  @P0 BRA `(.L_x_6) ;  /* 0xfffffffc00d80947 */ /* 0x000fea000383ffff */
[----:B------:R-:W-:Y:S05]  /*0d80*/  EXIT ;  /* 0x000000000000794d */ /* 0x000fea0003800000 */
.L_x_7:
[----:B------:R-:W-:-:S00]  /*0d90*/  BRA `(.L_x_7) ;  /* 0xfffffffc00fc7947 */ /* 0x000fc0000383ffff */
[----:B------:R-:W-:-:S00]  /*0da0*/  NOP ;  /* 0x0000000000007918 */ /* 0x000fc00000000000 */
        /* <DEDUP_REMOVED lines=13> */
.L_x_15:


//--------------------- .text._Z9prefixOnePiS_ii  --------------------------
	.section	.text._Z9prefixOnePiS_ii,"ax",@progbits
	.align	128
        .global         _Z9prefixOnePiS_ii
        .type           _Z9prefixOnePiS_ii,@function
        .size           _Z9prefixOnePiS_ii,(.L_x_16 - _Z9prefixOnePiS_ii)
        .other          _Z9prefixOnePiS_ii,@"STO_CUDA_ENTRY STV_DEFAULT"
_Z9prefixOnePiS_ii:
.text._Z9prefixOnePiS_ii:
[----:B------:R-:W-:Y:S08]  /*0000*/  LDC R1, c[0x0][0x37c] ;  /* 0x0000df00ff017b82 */ /* 0x000ff00000000800 */
[----:B------:R-:W0:Y:S02]  /*0010*/  LDC R7, c[0x0][0x390] ;  /* 0x0000e400ff077b82 */ /* 0x000e240000000800 */
[----:B0-----:R-:W-:-:S13]  /*0020*/  ISETP.GE.AND P0, PT, R7, 0x1, PT ;  /* 0x000000010700780c */ /* 0x001fda0003f06270 */
[----:B------:R-:W-:Y:S05]  /*0030*/  @!P0 EXIT ;  /* 0x000000000000894d */ /* 0x000fea0003800000 */
[----:B------:R-:W0:Y:S01]  /*0040*/  S2R R0, SR_TID.X ;  /* 0x0000000000007919 */ /* 0x000e220000002100 */
[----:B------:R-:W1:Y:S01]  /*0050*/  LDC.64 R2, c[0x0][0x380] ;  /* 0x0000e000ff027b82 */ /* 0x000e620000000a00 */
[----:B------:R-:W-:Y:S01]  /*0060*/  PRMT R9, RZ, 0x7610, R9 ;  /* 0x00007610ff097816 */ /* 0x000fe20000000009 */
[----:B------:R-:W2:Y:S01]  /*0070*/  LDCU.64 UR8, c[0x0][0x358] ;  /* 0x00006b00ff0877ac */ /* 0x000ea20008000a00 */
[----:B------:R-:W-:Y:S01]  /*0080*/  PRMT R10, RZ, 0x7610, R10 ;  /* 0x00007610ff0a7816 */ /* 0x000fe2000000000a */
[----:B------:R-:W-:-:S04]  /*0090*/  UMOV UR4, URZ ;  /* 0x000000ff00047c82 */ /* 0x000fc80008000000 */
[----:B------:R-:W3:Y:S01]  /*00a0*/  LDC.64 R4, c[0x0][0x388] ;  /* 0x0000e200ff047b82 */ /* 0x000ee20000000a00 */
[----:B0-----:R-:W-:-:S04]  /*00b0*/  IMAD R0, R0, R7, RZ ;  /* 0x0000000700007224 */ /* 0x001fc800078e02ff */
[----:B-1----:R-:W-:-:S04]  /*00c0*/  IMAD.WIDE.U32 R2, R0, 0x4, R2 ;  /* 0x0000000400027825 */ /* 0x002fc800078e0002 */
[----:B---3--:R-:W-:Y:S01]  /*00d0*/  IMAD.WIDE.U32 R4, R0, 0x4, R4 ;  /* 0x0000000400047825 */ /* 0x008fe200078e0004 */
[----:B------:R-:W-:-:S05]  /*00e0*/  IADD3 R8, P0, PT, R2, 0x20, RZ ;  /* 0x0000002002087810 */ /* 0x000fca0007f1e0ff */
[----:B--2---:R-:W-:-:S08]  /*00f0*/  IMAD.X R11, RZ, RZ, R3, P0 ;  /* 0x000000ffff0b7224 */ /* 0x004fd000000e0603 */
.L_x_13:
[----:B------:R-:W-:Y:S01]  /*0100*/  ISETP.NE.AND P0, PT, RZ, UR4, PT ;  /* 0x00000004ff007c0c */ /* 0x000fe2000bf05270 */
[----:B0-----:R-:W0:-:S12]  /*0110*/  LDCU UR6, c[0x0][0x390] ;  /* 0x00007200ff0677ac */ /* 0x001e180008000800 */
[----:B-1234-:R-:W2:Y:S01]  /*0120*/  @!P0 LDG.E R7, desc[UR8][R2.64] ;  /* 0x0000000802078981 */ /* 0x01eea2000c1e1900 */
[----:B------:R-:W-:Y:S01]  /*0130*/  UIADD3 UR5, UPT, UPT, UR4, 0x1, URZ ;  /* 0x0000000104057890 */ /* 0x000fe2000fffe0ff */
[----:B------:R-:W-:Y:S01]  /*0140*/  VIADD R9, R9, 0x1 ;  /* 0x0000000109097836 */ /* 0x000fe20000000000 */
[----:B------:R-:W-:Y:S02]  /*0150*/  IADD3 R10, PT, PT, R10, 0x1, RZ ;  /* 0x000000010a0a7810 */ /* 0x000fe40007ffe0ff */
[----:B0-----:R-:W-:-:S03]  /*0160*/  UISETP.NE.AND UP0, UPT, UR5, UR6, UPT ;  /* 0x000000060500728c */ /* 0x001fc6000bf05270 */
[----:B------:R-:W-:Y:S01]  /*0170*/  UMOV UR6, UR4 ;  /* 0x0000000400067c82 */ /* 0x000fe20008000000 */
[----:B------:R-:W-:Y:S01]  /*0180*/  UMOV UR4, UR5 ;  /* 0x0000000500047c82 */ /* 0x000fe20008000000 */
[----:B--2---:R0:W-:Y:S01]  /*0190*/  @!P0 STG.E desc[UR8][R4.64], R7 ;  /* 0x0000000704008986 */ /* 0x0041e2000c101908 */
[----:B-----5:R-:W-:Y:S05]  /*01a0*/  @!P0 BRA `(.L_x_8) ;  /* 0x0000000800488947 */ /* 0x020fea0003800000 */
[----:B0-----:R-:W0:Y:S01]  /*01b0*/  LDC.64 R6, c[0x0][0x388] ;  /* 0x0000e200ff067b82 */ /* 0x001e220000000a00 */
[----:B------:R-:W-:-:S04]  /*01c0*/  VIADD R13, R0, UR6 ;  /* 0x00000006000d7c36 */ /* 0x000fc80008000000 */
[----:B0-----:R-:W-:-:S05]  /*01d0*/  IMAD.WIDE.U32 R6, R13, 0x4, R6 ;  /* 0x000000040d067825 */ /* 0x001fca00078e0006 */
[----:B------:R0:W5:Y:S01]  /*01e0*/  LDG.E R17, desc[UR8][R6.64] ;  /* 0x0000000806117981 */ /* 0x000162000c1e1900 */
[----:B------:R-:W-:Y:S01]  /*01f0*/  UISETP.GE.U32.AND UP2, UPT, UR6, 0xf, UPT ;  /* 0x0000000f0600788c */ /* 0x000fe2000bf46070 */
[----:B------:R-:W-:Y:S01]  /*0200*/  IMAD.MOV.U32 R13, RZ, RZ, RZ ;  /* 0x000000ffff0d7224 */ /* 0x000fe200078e00ff */
[----:B------:R-:W-:-:S07]  /*0210*/  ULOP3.LUT UP1, URZ, UR4, 0xf, URZ, 0xc0, !UPT ;  /* 0x0000000f04ff7892 */ /* 0x000fce000f82c0ff */
[----:B0-----:R-:W-:Y:S05]  /*0220*/  BRA.U !UP2, `(.L_x_9) ;  /* 0x000000010af07547 */ /* 0x001fea000b800000 */
[----:B------:R-:W-:Y:S01]  /*0230*/  ULOP3.LUT UR5, UR4, 0xfffffff0, URZ, 0xc0, !UPT ;  /* 0xfffffff004057892 */ /* 0x000fe2000f8ec0ff */
[----:B------:R-:W-:Y:S01]  /*0240*/  MOV R12, R8 ;  /* 0x00000008000c7202 */ /* 0x000fe20000000f00 */
[----:B------:R-:W-:Y:S02]  /*0250*/  IMAD.MOV.U32 R23, RZ, RZ, R11 ;  /* 0x000000ffff177224 */ /* 0x000fe400078e000b */
[----:B------:R-:W-:Y:S02]  /*0260*/  UIADD3 UR6, UPT, UPT, -UR5, URZ, URZ ;  /* 0x000000ff05067290 */ /* 0x000fe4000fffe1ff */
[----:B------:R-:W-:-:S10]  /*0270*/  IMAD.U32 R13, RZ, RZ, UR5 ;  /* 0x00000005ff0d7e24 */ /* 0x000fd4000f8e00ff */
.L_x_10:
[----:B------:R-:W-:Y:S01]  /*0280*/  MOV R14, R12 ;  /* 0x0000000c000e7202 */ /* 0x000fe20000000f00 */
[----:B------:R-:W-:-:S05]  /*0290*/  IMAD.MOV.U32 R15, RZ, RZ, R23 ;  /* 0x000000ffff0f7224 */ /* 0x000fca00078e0017 */
[----:B------:R-:W2:Y:S02]  /*02a0*/  LDG.E R12, desc[UR8][R14.64+-0x20] ;  /* 0xffffe0080e0c7981 */ /* 0x000ea4000c1e1900 */
[----:B--23-5:R-:W-:-:S05]  /*02b0*/  IADD3 R17, PT, PT, R12, R17, RZ ;  /* 0x000000110c117210 */ /* 0x02cfca0007ffe0ff */
[----:B------:R0:W-:Y:S04]  /*02c0*/  STG.E desc[UR8][R6.64], R17 ;  /* 0x0000001106007986 */ /* 0x0001e8000c101908 */
[----:B------:R-:W2:Y:S02]  /*02d0*/  LDG.E R12, desc[UR8][R14.64+-0x1c] ;  /* 0xffffe4080e0c7981 */ /* 0x000ea4000c1e1900 */
[----:B--2---:R-:W-:-:S05]  /*02e0*/  IMAD.IADD R19, R17, 0x1, R12 ;  /* 0x0000000111137824 */ /* 0x004fca00078e020c */
[----:B------:R1:W-:Y:S04]  /*02f0*/  STG.E desc[UR8][R6.64], R19 ;  /* 0x0000001306007986 */ /* 0x0003e8000c101908 */
[----:B------:R-:W2:Y:S02]  /*0300*/  LDG.E R12, desc[UR8][R14.64+-0x18] ;  /* 0xffffe8080e0c7981 */ /* 0x000ea4000c1e1900 */
[----:B--2---:R-:W-:-:S05]  /*0310*/  IADD3 R21, PT, PT, R19, R12, RZ ;  /* 0x0000000c13157210 */ /* 0x004fca0007ffe0ff */
[----:B------:R2:W-:Y:S04]  /*0320*/  STG.E desc[UR8][R6.64], R21 ;  /* 0x0000001506007986 */ /* 0x0005e8000c101908 */
[----:B------:R-:W3:Y:S02]  /*0330*/  LDG.E R12, desc[UR8][R14.64+-0x14] ;  /* 0xffffec080e0c7981 */ /* 0x000ee4000c1e1900 */
[----:B---3--:R-:W-:-:S05]  /*0340*/  IMAD.IADD R23, R21, 0x1, R12 ;  /* 0x0000000115177824 */ /* 0x008fca00078e020c */
[----:B------:R3:W-:Y:S04]  /*0350*/  STG.E desc[UR8][R6.64], R23 ;  /* 0x0000001706007986 */ /* 0x0007e8000c101908 */
[----:B------:R-:W0:Y:S02]  /*0360*/  LDG.E R12, desc[UR8][R14.64+-0x10] ;  /* 0xfffff0080e0c7981 */ /* 0x000e24000c1e1900 */
[----:B0-----:R-:W-:-:S05]  /*0370*/  IADD3 R17, PT, PT, R23, R12, RZ ;  /* 0x0000000c17117210 */ /* 0x001fca0007ffe0ff */
[----:B------:R0:W-:Y:S04]  /*0380*/  STG.E desc[UR8][R6.64], R17 ;  /* 0x0000001106007986 */ /* 0x0001e8000c101908 */
[----:B------:R-:W1:Y:S02]  /*0390*/  LDG.E R12, desc[UR8][R14.64+-0xc] ;  /* 0xfffff4080e0c7981 */ /* 0x000e64000c1e1900 */
[----:B-1----:R-:W-:-:S05]  /*03a0*/  IMAD.IADD R19, R17, 0x1, R12 ;  /* 0x0000000111137824 */ /* 0x002fca00078e020c */
        /* <DEDUP_REMOVED lines=9> */
[----:B------:R-:W-:Y:S04]  /*0440*/  STG.E desc[UR8][R6.64], R17 ;  /* 0x0000001106007986 */ /* 0x000fe8000c101908 */
        /* <DEDUP_REMOVED lines=9> */
[----:B------:R-:W3:Y:S02]  /*04e0*/  LDG.E R12, desc[UR8][R14.64+0x10] ;  /* 0x000010080e0c7981 */ /* 0x000ee4000c1e1900 */
[----:B---3--:R-:W-:-:S05]  /*04f0*/  IADD3 R25, PT, PT, R23, R12, RZ ;  /* 0x0000000c17197210 */ /* 0x008fca0007ffe0ff */
[----:B------:R3:W-:Y:S04]  /*0500*/  STG.E desc[UR8][R6.64], R25 ;  /* 0x0000001906007986 */ /* 0x0007e8000c101908 */
[----:B------:R-:W0:Y:S02]  /*0510*/  LDG.E R12, desc[UR8][R14.64+0x14] ;  /* 0x000014080e0c7981 */ /* 0x000e24000c1e1900 */
[----:B0-----:R-:W-:-:S05]  /*0520*/  IMAD.IADD R19, R25, 0x1, R12 ;  /* 0x0000000119137824 */ /* 0x001fca00078e020c */
[----:B------:R3:W-:Y:S04]  /*0530*/  STG.E desc[UR8][R6.64], R19 ;  /* 0x0000001306007986 */ /* 0x0007e8000c101908 */
[----:B------:R-:W1:Y:S02]  /*0540*/  LDG.E R12, desc[UR8][R14.64+0x18] ;  /* 0x000018080e0c7981 */ /* 0x000e64000c1e1900 */
[----:B-1----:R-:W-:-:S05]  /*0550*/  IADD3 R21, PT, PT, R19, R12, RZ ;  /* 0x0000000c13157210 */ /* 0x002fca0007ffe0ff */
[----:B------:R3:W-:Y:S04]  /*0560*/  STG.E desc[UR8][R6.64], R21 ;  /* 0x0000001506007986 */ /* 0x0007e8000c101908 */
[----:B------:R-:W4:Y:S01]  /*0570*/  LDG.E R12, desc[UR8][R14.64+0x1c] ;  /* 0x00001c080e0c7981 */ /* 0x000f22000c1e1900 */
[----:B------:R-:W-:-:S04]  /*0580*/  UIADD3 UR6, UPT, UPT, UR6, 0x10, URZ ;  /* 0x0000001006067890 */ /* 0x000fc8000fffe0ff */
[----:B------:R-:W-:Y:S01]  /*0590*/  UISETP.NE.AND UP2, UPT, UR6, URZ, UPT ;  /* 0x000000ff0600728c */ /* 0x000fe2000bf45270 */
[----:B----4-:R-:W-:Y:S01]  /*05a0*/  IMAD.IADD R17, R21, 0x1, R12 ;  /* 0x0000000115117824 */ /* 0x010fe200078e020c */
[----:B------:R-:W-:-:S04]  /*05b0*/  IADD3 R12, P0, PT, R14, 0x40, RZ ;  /* 0x000000400e0c7810 */ /* 0x000fc80007f1e0ff */
[----:B------:R3:W-:Y:S01]  /*05c0*/  STG.E desc[UR8][R6.64], R17 ;  /* 0x0000001106007986 */ /* 0x0007e2000c101908 */
[----:B--2---:R-:W-:Y:S02]  /*05d0*/  IADD3.X R23, PT, PT, RZ, R15, RZ, P0, !PT ;  /* 0x0000000fff177210 */ /* 0x004fe400007fe4ff */
[----:B------:R-:W-:Y:S06]  /*05e0*/  BRA.U UP2, `(.L_x_10) ;  /* 0xfffffffd02247547 */ /* 0x000fec000b83ffff */
.L_x_9:
[----:B------:R-:W-:Y:S05]  /*05f0*/  BRA.U !UP1, `(.L_x_8) ;  /* 0x0000000509347547 */ /* 0x000fea000b800000 */
[----:B------:R-:W-:-:S04]  /*0600*/  LOP3.LUT R14, R10, 0xf, RZ, 0xc0, !PT ;  /* 0x0000000f0a0e7812 */ /* 0x000fc800078ec0ff */
[C---:B------:R-:W-:Y:S01]  /*0610*/  LOP3.LUT P1, RZ, R14.reuse, 0x7, RZ, 0xc0, !PT ;  /* 0x000000070eff7812 */ /* 0x040fe2000782c0ff */
[----:B------:R-:W-:-:S05]  /*0620*/  VIADD R12, R14, 0xffffffff ;  /* 0xffffffff0e0c7836 */ /* 0x000fca0000000000 */
[----:B------:R-:W-:-:S13]  /*0630*/  ISETP.GE.U32.AND P0, PT, R12, 0x7, PT ;  /* 0x000000070c00780c */ /* 0x000fda0003f06070 */
[----:B------:R-:W-:Y:S05]  /*0640*/  @!P0 BRA `(.L_x_11) ;  /* 0x0000000000748947 */ /* 0x000fea0003800000 */
[----:B---3--:R-:W0:Y:S01]  /*0650*/  LDC.64 R18, c[0x0][0x380] ;  /* 0x0000e000ff127b82 */ /* 0x008e220000000a00 */
[----:B------:R-:W-:-:S05]  /*0660*/  IADD3 R15, PT, PT, R0, R13, RZ ;  /* 0x0000000d000f7210 */ /* 0x000fca0007ffe0ff */
[----:B0-----:R-:W-:-:S06]  /*0670*/  IMAD.WIDE.U32 R18, R15, 0x4, R18 ;  /* 0x000000040f127825 */ /* 0x001fcc00078e0012 */
[----:B------:R-:W2:Y:S01]  /*0680*/  LDG.E R18, desc[UR8][R18.64] ;  /* 0x0000000812127981 */ /* 0x000ea2000c1e1900 */
[----:B------:R-:W-:-:S04]  /*0690*/  IMAD.WIDE.U32 R14, R13, 0x4, R2 ;  /* 0x000000040d0e7825 */ /* 0x000fc800078e0002 */
[----:B--2--5:R-:W-:-:S05]  /*06a0*/  IMAD.IADD R17, R17, 0x1, R18 ;  /* 0x0000000111117824 */ /* 0x024fca00078e0212 */
[----:B------:R-:W-:Y:S04]  /*06b0*/  STG.E desc[UR8][R6.64], R17 ;  /* 0x0000001106007986 */ /* 0x000fe8000c101908 */
[----:B------:R-:W2:Y:S02]  /*06c0*/  LDG.E R12, desc[UR8][R14.64+0x4] ;  /* 0x000004080e0c7981 */ /* 0x000ea4000c1e1900 */
[----:B--2---:R-:W-:-:S05]  /*06d0*/  IADD3 R21, PT, PT, R17, R12, RZ ;  /* 0x0000000c11157210 */ /* 0x004fca0007ffe0ff */
        /* <DEDUP_REMOVED lines=16> */
[----:B------:R-:W3:Y:S01]  /*07e0*/  LDG.E R12, desc[UR8][R14.64+0x1c] ;  /* 0x00001c080e0c7981 */ /* 0x000ee2000c1e1900 */
[----:B------:R-:W-:Y:S01]  /*07f0*/  VIADD R13, R13, 0x8 ;  /* 0x000000080d0d7836 */ /* 0x000fe20000000000 */
[----:B---3--:R-:W-:-:S05]  /*0800*/  IADD3 R17, PT, PT, R23, R12, RZ ;  /* 0x0000000c17117210 */ /* 0x008fca0007ffe0ff */
[----:B------:R2:W-:Y:S02]  /*0810*/  STG.E desc[UR8][R6.64], R17 ;  /* 0x0000001106007986 */ /* 0x0005e4000c101908 */
.L_x_11:
[----:B------:R-:W-:Y:S05]  /*0820*/  @!P1 BRA `(.L_x_8) ;  /* 0x0000000000a89947 */ /* 0x000fea0003800000 */
[----:B------:R-:W-:-:S04]  /*0830*/  LOP3.LUT R12, R9, 0xffff, RZ, 0xc0, !PT ;  /* 0x0000ffff090c7812 */ /* 0x000fc800078ec0ff */
[C---:B------:R-:W-:Y:S02]  /*0840*/  LOP3.LUT R14, R12.reuse, 0x7, RZ, 0xc0, !PT ;  /* 0x000000070c0e7812 */ /* 0x040fe400078ec0ff */
[----:B------:R-:W-:Y:S02]  /*0850*/  LOP3.LUT R12, R12, 0x3, RZ, 0xc0, !PT ;  /* 0x000000030c0c7812 */ /* 0x000fe400078ec0ff */
[----:B------:R-:W-:Y:S02]  /*0860*/  IADD3 R14, PT, PT, R14, -0x1, RZ ;  /* 0xffffffff0e0e7810 */ /* 0x000fe40007ffe0ff */
[----:B------:R-:W-:Y:S02]  /*0870*/  ISETP.NE.AND P1, PT, R12, RZ, PT ;  /* 0x000000ff0c00720c */ /* 0x000fe40003f25270 */
[----:B------:R-:W-:-:S13]  /*0880*/  ISETP.GE.U32.AND P0, PT, R14, 0x3, PT ;  /* 0x000000030e00780c */ /* 0x000fda0003f06070 */
[----:B------:R-:W-:Y:S05]  /*0890*/  @!P0 BRA `(.L_x_12) ;  /* 0x0000000000448947 */ /* 0x000fea0003800000 */
[----:B------:R-:W0:Y:S01]  /*08a0*/  LDC.64 R14, c[0x0][0x380] ;  /* 0x0000e000ff0e7b82 */ /* 0x000e220000000a00 */
[----:B--23--:R-:W-:-:S04]  /*08b0*/  IMAD.IADD R19, R0, 0x1, R13 ;  /* 0x0000000100137824 */ /* 0x00cfc800078e020d */
[----:B0-----:R-:W-:-:S06]  /*08c0*/  IMAD.WIDE.U32 R18, R19, 0x4, R14 ;  /* 0x0000000413127825 */ /* 0x001fcc00078e000e */
[----:B------:R-:W2:Y:S01]  /*08d0*/  LDG.E R18, desc[UR8][R18.64] ;  /* 0x0000000812127981 */ /* 0x000ea2000c1e1900 */
[----:B------:R-:W-:Y:S01]  /*08e0*/  IMAD.WIDE.U32 R14, R13, 0x4, R2 ;  /* 0x000000040d0e7825 */ /* 0x000fe200078e0002 */
[----:B--2--5:R-:W-:-:S05]  /*08f0*/  IADD3 R21, PT, PT, R17, R18, RZ ;  /* 0x0000001211157210 */ /* 0x024fca0007ffe0ff */
[----:B------:R0:W-:Y:S04]  /*0900*/  STG.E desc[UR8][R6.64], R21 ;  /* 0x0000001506007986 */ /* 0x0001e8000c101908 */
[----:B------:R-:W2:Y:S02]  /*0910*/  LDG.E R16, desc[UR8][R14.64+0x4] ;  /* 0x000004080e107981 */ /* 0x000ea4000c1e1900 */
[----:B--2---:R-:W-:-:S05]  /*0920*/  IMAD.IADD R23, R21, 0x1, R16 ;  /* 0x0000000115177824 */ /* 0x004fca00078e0210 */
[----:B------:R0:W-:Y:S04]  /*0930*/  STG.E desc[UR8][R6.64], R23 ;  /* 0x0000001706007986 */ /* 0x0001e8000c101908 */
[----:B------:R-:W2:Y:S02]  /*0940*/  LDG.E R16, desc[UR8][R14.64+0x8] ;  /* 0x000008080e107981 */ /* 0x000ea4000c1e1900 */
[----:B--2---:R-:W-:-:S05]  /*0950*/  IADD3 R25, PT, PT, R23, R16, RZ ;  /* 0x0000001017197210 */ /* 0x004fca0007ffe0ff */
[----:B------:R0:W-:Y:S04]  /*0960*/  STG.E desc[UR8][R6.64], R25 ;  /* 0x0000001906007986 */ /* 0x0001e8000c101908 */
[----:B------:R-:W2:Y:S01]  /*0970*/  LDG.E R16, desc[UR8][R14.64+0xc] ;  /* 0x00000c080e107981 */ /* 0x000ea2000c1e1900 */
[----:B------:R-:W-:Y:S01]  /*0980*/  IADD3 R13, PT, PT, R13, 0x4, RZ ;  /* 0x000000040d0d7810 */ /* 0x000fe20007ffe0ff */
[----:B--2---:R-:W-:-:S05]  /*0990*/  IMAD.IADD R17, R25, 0x1, R16 ;  /* 0x0000000119117824 */ /* 0x004fca00078e0210 */
[----:B------:R0:W-:Y:S02]  /*09a0*/  STG.E desc[UR8][R6.64], R17 ;  /* 0x0000001106007986 */ /* 0x0001e4000c101908 */
.L_x_12:
[----:B------:R-:W-:Y:S05]  /*09b0*/  @!P1 BRA `(.L_x_8) ;  /* 0x0000000000449947 */ /* 0x000fea0003800000 */
[----:B------:R-:W1:Y:S01]  /*09c0*/  LDC.64 R14, c[0x0][0x380] ;  /* 0x0000e000ff0e7b82 */ /* 0x000e620000000a00 */
[----:B--23--:R-:W-:-:S04]  /*09d0*/  IMAD.IADD R19, R0, 0x1, R13 ;  /* 0x0000000100137824 */ /* 0x00cfc800078e020d */
[----:B-1----:R-:W-:-:S06]  /*09e0*/  IMAD.WIDE.U32 R14, R19, 0x4, R14 ;  /* 0x00000004130e7825 */ /* 0x002fcc00078e000e */
[----:B------:R-:W0:Y:S01]  /*09f0*/  LDG.E R14, desc[UR8][R14.64] ;  /* 0x000000080e0e7981 */ /* 0x000e22000c1e1900 */
[----:B------:R-:W-:Y:S02]  /*0a00*/  ISETP.NE.AND P0, PT, R12, 0x1, PT ;  /* 0x000000010c00780c */ /* 0x000fe40003f05270 */
[----:B0----5:R-:W-:-:S05]  /*0a10*/  IADD3 R17, PT, PT, R14, R17, RZ ;  /* 0x000000110e117210 */ /* 0x021fca0007ffe0ff */
[----:B------:R1:W-:Y:S06]  /*0a20*/  STG.E desc[UR8][R6.64], R17 ;  /* 0x0000001106007986 */ /* 0x0003ec000c101908 */
[----:B------:R-:W-:Y:S05]  /*0a30*/  @!P0 BRA `(.L_x_8) ;  /* 0x0000000000248947 */ /* 0x000fea0003800000 */
[----:B------:R-:W-:-:S05]  /*0a40*/  IMAD.WIDE.U32 R14, R13, 0x4, R2 ;  /* 0x000000040d0e7825 */ /* 0x000fca00078e0002 */
[----:B------:R-:W2:Y:S01]  /*0a50*/  LDG.E R13, desc[UR8][R14.64+0x4] ;  /* 0x000004080e0d7981 */ /* 0x000ea2000c1e1900 */
[----:B------:R-:W-:Y:S01]  /*0a60*/  ISETP.NE.AND P0, PT, R12, 0x2, PT ;  /* 0x000000020c00780c */ /* 0x000fe20003f05270 */
[----:B--2---:R-:W-:-:S05]  /*0a70*/  IMAD.IADD R13, R17, 0x1, R13 ;  /* 0x00000001110d7824 */ /* 0x004fca00078e020d */
[----:B------:R4:W-:Y:S07]  /*0a80*/  STG.E desc[UR8][R6.64], R13 ;  /* 0x0000000d06007986 */ /* 0x0009ee000c101908 */
[----:B------:R-:W-:Y:S05]  /*0a90*/  @!P0 BRA `(.L_x_8) ;  /* 0x00000000000c8947 */ /* 0x000fea0003800000 */
[----:B------:R-:W4:Y:S02]  /*0aa0*/  LDG.E R14, desc[UR8][R14.64+0x8] ;  /* 0x000008080e0e7981 */ /* 0x000f24000c1e1900 */
[----:B----4-:R-:W-:-:S05]  /*0ab0*/  IADD3 R13, PT, PT, R13, R14, RZ ;  /* 0x0000000e0d0d7210 */ /* 0x010fca0007ffe0ff */
[----:B------:R0:W-:Y:S02]  /*0ac0*/  STG.E desc[UR8][R6.64], R13 ;  /* 0x0000000d06007986 */ /* 0x0001e4000c101908 */
.L_x_8:
[----:B------:R-:W-:Y:S05]  /*0ad0*/  BRA.U UP0, `(.L_x_13) ;  /* 0xfffffff500887547 */ /* 0x000fea000b83ffff */
[----:B------:R-:W-:Y:S05]  /*0ae0*/  EXIT ;  /* 0x000000000000794d */ /* 0x000fea0003800000 */
.L_x_14:
        /* <DEDUP_REMOVED lines=9> */
.L_x_16:


//--------------------- .nv.shared.reserved.0     --------------------------
	.section	.nv.shared.reserved.0,"aw",@nobits
	.weak		__nv_reservedSMEM_offset_0_alias
	.size		__nv_reservedSMEM_offset_0_alias, 0, 64
	.other		__nv_reservedSMEM_offset_0_alias,@"STO_CUDA_RESERVED_SHARED STV_DEFAULT"
__nv_reservedSMEM_offset_0_alias:
	.zero		0
	.zero		64


//--------------------- .nv.constant0._Z9prefixTwoPiiii --------------------------
	.section	.nv.constant0._Z9prefixTwoPiiii,"a",@progbits
	.sectionflags	@""
	.align	4
.nv.constant0._Z9prefixTwoPiiii:
	.zero		916


//--------------------- .nv.constant0._Z9prefixOnePiS_ii --------------------------
	.section	.nv.constant0._Z9prefixOnePiS_ii,"a",@progbits
	.sectionflags	@""
	.align	4
.nv.constant0._Z9prefixOnePiS_ii:
	.zero		920


//--------------------- SYMBOLS --------------------------

	.type		.nv.reservedSmem.offset0,@object
	.size		.nv.reservedSmem.offset0,0x4
